//
// Generated by NVIDIA NVVM Compiler
//
// Compiler Build ID: CL-36424714
// Cuda compilation tools, release 13.0, V13.0.88
// Based on NVVM 20.0.0
//

.version 9.0
.target sm_100
.address_size 64

	// .globl	_Z13threennKerneliiiiPKfS0_PfPi

.visible .entry _Z13threennKerneliiiiPKfS0_PfPi(
	.param .u32 _Z13threennKerneliiiiPKfS0_PfPi_param_0,
	.param .u32 _Z13threennKerneliiiiPKfS0_PfPi_param_1,
	.param .u32 _Z13threennKerneliiiiPKfS0_PfPi_param_2,
	.param .u32 _Z13threennKerneliiiiPKfS0_PfPi_param_3,
	.param .u64 .ptr .align 1 _Z13threennKerneliiiiPKfS0_PfPi_param_4,
	.param .u64 .ptr .align 1 _Z13threennKerneliiiiPKfS0_PfPi_param_5,
	.param .u64 .ptr .align 1 _Z13threennKerneliiiiPKfS0_PfPi_param_6,
	.param .u64 .ptr .align 1 _Z13threennKerneliiiiPKfS0_PfPi_param_7
)
{
	.reg .pred 	%p<48>;
	.reg .b32 	%r<168>;
	.reg .b32 	%f<210>;
	.reg .b64 	%rd<36>;

	ld.param.u32 	%r93, [_Z13threennKerneliiiiPKfS0_PfPi_param_0];
	ld.param.u32 	%r94, [_Z13threennKerneliiiiPKfS0_PfPi_param_1];
	ld.param.u32 	%r95, [_Z13threennKerneliiiiPKfS0_PfPi_param_2];
	ld.param.u32 	%r96, [_Z13threennKerneliiiiPKfS0_PfPi_param_3];
	ld.param.u64 	%rd9, [_Z13threennKerneliiiiPKfS0_PfPi_param_4];
	ld.param.u64 	%rd10, [_Z13threennKerneliiiiPKfS0_PfPi_param_5];
	ld.param.u64 	%rd7, [_Z13threennKerneliiiiPKfS0_PfPi_param_6];
	ld.param.u64 	%rd8, [_Z13threennKerneliiiiPKfS0_PfPi_param_7];
	cvta.to.global.u64 	%rd1, %rd10;
	cvta.to.global.u64 	%rd2, %rd9;
	cvta.to.global.u64 	%rd3, %rd8;
	cvta.to.global.u64 	%rd4, %rd7;
	mov.u32 	%r132, %ctaid.x;
	setp.ge.s32 	%p1, %r132, %r93;
	@%p1 bra 	$L__BB0_57;
	mov.u32 	%r2, %tid.x;
	setp.gt.s32 	%p2, %r95, 0;
	mul.lo.s32 	%r3, %r96, 3;
	cvt.rn.f32.s32 	%f1, %r96;
	mov.u32 	%r4, %ntid.x;
	mov.u32 	%r5, %nctaid.x;
	@%p2 bra 	$L__BB0_2;
	bra.uni 	$L__BB0_53;
$L__BB0_2:
	setp.gt.s32 	%p6, %r96, 0;
	@%p6 bra 	$L__BB0_6;
	and.b32  	%r6, %r95, 3;
	and.b32  	%r7, %r95, 2147483644;
	mov.f32 	%f57, 0f00000000;
	div.rn.f32 	%f2, %f57, %f1;
$L__BB0_4:
	setp.lt.s32 	%p7, %r2, %r94;
	@%p7 bra 	$L__BB0_24;
$L__BB0_5:
	add.s32 	%r132, %r132, %r5;
	setp.lt.s32 	%p35, %r132, %r93;
	@%p35 bra 	$L__BB0_4;
	bra.uni 	$L__BB0_57;
$L__BB0_6:
	and.b32  	%r8, %r96, 3;
	and.b32  	%r9, %r96, 2147483644;
	and.b32  	%r10, %r96, 1;
	neg.s32 	%r11, %r9;
	add.s64 	%rd5, %rd2, 24;
	add.s64 	%rd6, %rd1, 24;
$L__BB0_7:
	setp.lt.s32 	%p36, %r2, %r94;
	@%p36 bra 	$L__BB0_9;
$L__BB0_8:
	mov.u32 	%r117, %nctaid.x;
	add.s32 	%r132, %r132, %r117;
	setp.lt.s32 	%p47, %r132, %r93;
	@%p47 bra 	$L__BB0_7;
	bra.uni 	$L__BB0_57;
$L__BB0_9:
	mul.lo.s32 	%r14, %r132, %r95;
	mov.u32 	%r119, %r2;
$L__BB0_10:
	mad.lo.s32 	%r16, %r132, %r94, %r119;
	mul.lo.s32 	%r17, %r3, %r16;
	mov.f32 	%f174, 0f60AD78EC;
	mov.b32 	%r120, 0;
	mov.u32 	%r129, %r120;
	mov.u32 	%r128, %r120;
	mov.u32 	%r127, %r120;
	mov.f32 	%f173, %f174;
	mov.f32 	%f172, %f174;
$L__BB0_11:
	mov.f32 	%f5, %f172;
	mov.f32 	%f4, %f173;
	mov.f32 	%f3, %f174;
	mov.u32 	%r21, %r127;
	mov.u32 	%r20, %r128;
	mov.u32 	%r19, %r129;
	setp.lt.u32 	%p37, %r96, 4;
	add.s32 	%r108, %r120, %r14;
	mul.lo.s32 	%r22, %r3, %r108;
	mov.f32 	%f175, 0f00000000;
	mov.b32 	%r131, 0;
	@%p37 bra 	$L__BB0_14;
	mov.f32 	%f175, 0f00000000;
	mov.u32 	%r124, %r22;
	mov.u32 	%r125, %r17;
	mov.u32 	%r126, %r11;
$L__BB0_13:
	.pragma "nounroll";
	mul.wide.s32 	%rd17, %r125, 4;
	add.s64 	%rd18, %rd5, %rd17;
	mul.wide.s32 	%rd19, %r124, 4;
	add.s64 	%rd20, %rd6, %rd19;
	ld.global.nc.f32 	%f65, [%rd18+-24];
	ld.global.nc.f32 	%f66, [%rd18+-20];
	ld.global.nc.f32 	%f67, [%rd18+-16];
	ld.global.nc.f32 	%f68, [%rd20+-24];
	ld.global.nc.f32 	%f69, [%rd20+-20];
	ld.global.nc.f32 	%f70, [%rd20+-16];
	sub.f32 	%f71, %f68, %f65;
	sub.f32 	%f72, %f69, %f66;
	mul.f32 	%f73, %f72, %f72;
	fma.rn.f32 	%f74, %f71, %f71, %f73;
	sub.f32 	%f75, %f70, %f67;
	fma.rn.f32 	%f76, %f75, %f75, %f74;
	sqrt.rn.f32 	%f77, %f76;
	max.f32 	%f78, %f77, 0f1E3CE508;
	add.f32 	%f79, %f175, %f78;
	ld.global.nc.f32 	%f80, [%rd18+-12];
	ld.global.nc.f32 	%f81, [%rd18+-8];
	ld.global.nc.f32 	%f82, [%rd18+-4];
	ld.global.nc.f32 	%f83, [%rd20+-12];
	ld.global.nc.f32 	%f84, [%rd20+-8];
	ld.global.nc.f32 	%f85, [%rd20+-4];
	sub.f32 	%f86, %f83, %f80;
	sub.f32 	%f87, %f84, %f81;
	mul.f32 	%f88, %f87, %f87;
	fma.rn.f32 	%f89, %f86, %f86, %f88;
	sub.f32 	%f90, %f85, %f82;
	fma.rn.f32 	%f91, %f90, %f90, %f89;
	sqrt.rn.f32 	%f92, %f91;
	max.f32 	%f93, %f92, 0f1E3CE508;
	add.f32 	%f94, %f79, %f93;
	ld.global.nc.f32 	%f95, [%rd18];
	ld.global.nc.f32 	%f96, [%rd18+4];
	ld.global.nc.f32 	%f97, [%rd18+8];
	ld.global.nc.f32 	%f98, [%rd20];
	ld.global.nc.f32 	%f99, [%rd20+4];
	ld.global.nc.f32 	%f100, [%rd20+8];
	sub.f32 	%f101, %f98, %f95;
	sub.f32 	%f102, %f99, %f96;
	mul.f32 	%f103, %f102, %f102;
	fma.rn.f32 	%f104, %f101, %f101, %f103;
	sub.f32 	%f105, %f100, %f97;
	fma.rn.f32 	%f106, %f105, %f105, %f104;
	sqrt.rn.f32 	%f107, %f106;
	max.f32 	%f108, %f107, 0f1E3CE508;
	add.f32 	%f109, %f94, %f108;
	ld.global.nc.f32 	%f110, [%rd18+12];
	ld.global.nc.f32 	%f111, [%rd18+16];
	ld.global.nc.f32 	%f112, [%rd18+20];
	ld.global.nc.f32 	%f113, [%rd20+12];
	ld.global.nc.f32 	%f114, [%rd20+16];
	ld.global.nc.f32 	%f115, [%rd20+20];
	sub.f32 	%f116, %f113, %f110;
	sub.f32 	%f117, %f114, %f111;
	mul.f32 	%f118, %f117, %f117;
	fma.rn.f32 	%f119, %f116, %f116, %f118;
	sub.f32 	%f120, %f115, %f112;
	fma.rn.f32 	%f121, %f120, %f120, %f119;
	sqrt.rn.f32 	%f122, %f121;
	max.f32 	%f123, %f122, 0f1E3CE508;
	add.f32 	%f175, %f109, %f123;
	add.s32 	%r126, %r126, 4;
	add.s32 	%r125, %r125, 12;
	add.s32 	%r124, %r124, 12;
	setp.eq.s32 	%p38, %r126, 0;
	mov.u32 	%r131, %r9;
	@%p38 bra 	$L__BB0_14;
	bra.uni 	$L__BB0_13;
$L__BB0_14:
	setp.eq.s32 	%p39, %r8, 0;
	@%p39 bra 	$L__BB0_19;
	setp.eq.s32 	%p40, %r8, 1;
	@%p40 bra 	$L__BB0_17;
	mul.lo.s32 	%r109, %r131, 3;
	add.s32 	%r110, %r109, %r17;
	add.s32 	%r111, %r109, %r22;
	mul.wide.s32 	%rd21, %r110, 4;
	add.s64 	%rd22, %rd2, %rd21;
	ld.global.nc.f32 	%f125, [%rd22];
	ld.global.nc.f32 	%f126, [%rd22+4];
	ld.global.nc.f32 	%f127, [%rd22+8];
	mul.wide.s32 	%rd23, %r111, 4;
	add.s64 	%rd24, %rd1, %rd23;
	ld.global.nc.f32 	%f128, [%rd24];
	ld.global.nc.f32 	%f129, [%rd24+4];
	ld.global.nc.f32 	%f130, [%rd24+8];
	sub.f32 	%f131, %f128, %f125;
	sub.f32 	%f132, %f129, %f126;
	mul.f32 	%f133, %f132, %f132;
	fma.rn.f32 	%f134, %f131, %f131, %f133;
	sub.f32 	%f135, %f130, %f127;
	fma.rn.f32 	%f136, %f135, %f135, %f134;
	sqrt.rn.f32 	%f137, %f136;
	max.f32 	%f138, %f137, 0f1E3CE508;
	add.f32 	%f139, %f175, %f138;
	ld.global.nc.f32 	%f140, [%rd22+12];
	ld.global.nc.f32 	%f141, [%rd22+16];
	ld.global.nc.f32 	%f142, [%rd22+20];
	ld.global.nc.f32 	%f143, [%rd24+12];
	ld.global.nc.f32 	%f144, [%rd24+16];
	ld.global.nc.f32 	%f145, [%rd24+20];
	sub.f32 	%f146, %f143, %f140;
	sub.f32 	%f147, %f144, %f141;
	mul.f32 	%f148, %f147, %f147;
	fma.rn.f32 	%f149, %f146, %f146, %f148;
	sub.f32 	%f150, %f145, %f142;
	fma.rn.f32 	%f151, %f150, %f150, %f149;
	sqrt.rn.f32 	%f152, %f151;
	max.f32 	%f153, %f152, 0f1E3CE508;
	add.f32 	%f175, %f139, %f153;
	add.s32 	%r131, %r131, 2;
$L__BB0_17:
	setp.eq.s32 	%p41, %r10, 0;
	@%p41 bra 	$L__BB0_19;
	mul.lo.s32 	%r112, %r131, 3;
	add.s32 	%r113, %r112, %r17;
	add.s32 	%r114, %r112, %r22;
	mul.wide.s32 	%rd25, %r113, 4;
	add.s64 	%rd26, %rd2, %rd25;
	ld.global.nc.f32 	%f154, [%rd26];
	ld.global.nc.f32 	%f155, [%rd26+4];
	ld.global.nc.f32 	%f156, [%rd26+8];
	mul.wide.s32 	%rd27, %r114, 4;
	add.s64 	%rd28, %rd1, %rd27;
	ld.global.nc.f32 	%f157, [%rd28];
	ld.global.nc.f32 	%f158, [%rd28+4];
	ld.global.nc.f32 	%f159, [%rd28+8];
	sub.f32 	%f160, %f157, %f154;
	sub.f32 	%f161, %f158, %f155;
	mul.f32 	%f162, %f161, %f161;
	fma.rn.f32 	%f163, %f160, %f160, %f162;
	sub.f32 	%f164, %f159, %f156;
	fma.rn.f32 	%f165, %f164, %f164, %f163;
	sqrt.rn.f32 	%f166, %f165;
	max.f32 	%f167, %f166, 0f1E3CE508;
	add.f32 	%f175, %f175, %f167;
$L__BB0_19:
	div.rn.f32 	%f19, %f175, %f1;
	setp.lt.f32 	%p42, %f19, %f5;
	mov.f32 	%f172, %f19;
	mov.f32 	%f173, %f5;
	mov.f32 	%f174, %f4;
	mov.u32 	%r127, %r120;
	mov.u32 	%r128, %r21;
	mov.u32 	%r129, %r20;
	@%p42 bra 	$L__BB0_22;
	setp.lt.f32 	%p43, %f19, %f4;
	mov.f32 	%f172, %f5;
	mov.f32 	%f173, %f19;
	mov.u32 	%r127, %r21;
	mov.u32 	%r128, %r120;
	@%p43 bra 	$L__BB0_22;
	setp.lt.f32 	%p44, %f19, %f3;
	selp.f32 	%f174, %f19, %f3, %p44;
	selp.b32 	%r129, %r120, %r19, %p44;
	mov.f32 	%f173, %f4;
	mov.u32 	%r128, %r20;
$L__BB0_22:
	add.s32 	%r120, %r120, 1;
	setp.eq.s32 	%p45, %r120, %r95;
	@%p45 bra 	$L__BB0_23;
	bra.uni 	$L__BB0_11;
$L__BB0_23:
	ld.param.u64 	%rd35, [_Z13threennKerneliiiiPKfS0_PfPi_param_7];
	ld.param.u64 	%rd34, [_Z13threennKerneliiiiPKfS0_PfPi_param_6];
	mul.lo.s32 	%r115, %r16, 3;
	cvta.to.global.u64 	%rd29, %rd34;
	mul.wide.s32 	%rd30, %r115, 4;
	add.s64 	%rd31, %rd29, %rd30;
	st.global.f32 	[%rd31], %f172;
	cvta.to.global.u64 	%rd32, %rd35;
	add.s64 	%rd33, %rd32, %rd30;
	st.global.u32 	[%rd33], %r127;
	st.global.f32 	[%rd31+4], %f173;
	st.global.u32 	[%rd33+4], %r128;
	st.global.f32 	[%rd31+8], %f174;
	st.global.u32 	[%rd33+8], %r129;
	mov.u32 	%r116, %ntid.x;
	add.s32 	%r119, %r119, %r116;
	setp.lt.s32 	%p46, %r119, %r94;
	@%p46 bra 	$L__BB0_10;
	bra.uni 	$L__BB0_8;
$L__BB0_24:
	mul.lo.s32 	%r40, %r132, %r94;
	mov.u32 	%r133, %r2;
$L__BB0_25:
	setp.lt.u32 	%p8, %r95, 4;
	mov.f32 	%f190, 0f60AD78EC;
	mov.b32 	%r153, 0;
	mov.u32 	%r145, %r153;
	mov.u32 	%r148, %r153;
	mov.u32 	%r137, %r153;
	mov.f32 	%f193, %f190;
	mov.f32 	%f182, %f190;
	@%p8 bra 	$L__BB0_40;
	mov.f32 	%f190, 0f60AD78EC;
	mov.b32 	%r134, 0;
	mov.u32 	%r145, %r134;
	mov.u32 	%r148, %r134;
	mov.u32 	%r137, %r134;
$L__BB0_27:
	setp.lt.f32 	%p9, %f2, %f182;
	mov.f32 	%f187, %f2;
	mov.u32 	%r142, %r134;
	@%p9 bra 	$L__BB0_30;
	setp.lt.f32 	%p10, %f2, %f193;
	mov.f32 	%f187, %f182;
	mov.f32 	%f182, %f2;
	mov.u32 	%r142, %r137;
	mov.u32 	%r137, %r134;
	@%p10 bra 	$L__BB0_30;
	setp.lt.f32 	%p11, %f2, %f190;
	selp.f32 	%f23, %f2, %f190, %p11;
	selp.b32 	%r46, %r134, %r145, %p11;
	mov.f32 	%f182, %f193;
	mov.f32 	%f193, %f23;
	mov.u32 	%r137, %r148;
	mov.u32 	%r148, %r46;
$L__BB0_30:
	add.s32 	%r50, %r134, 1;
	setp.lt.f32 	%p12, %f2, %f187;
	mov.f32 	%f190, %f2;
	mov.u32 	%r145, %r50;
	@%p12 bra 	$L__BB0_33;
	setp.lt.f32 	%p13, %f2, %f182;
	mov.f32 	%f190, %f187;
	mov.f32 	%f187, %f2;
	mov.u32 	%r145, %r142;
	mov.u32 	%r142, %r50;
	@%p13 bra 	$L__BB0_33;
	setp.lt.f32 	%p14, %f2, %f193;
	selp.f32 	%f27, %f2, %f193, %p14;
	selp.b32 	%r51, %r50, %r148, %p14;
	mov.f32 	%f187, %f182;
	mov.f32 	%f182, %f27;
	mov.u32 	%r142, %r137;
	mov.u32 	%r137, %r51;
$L__BB0_33:
	add.s32 	%r55, %r134, 2;
	setp.lt.f32 	%p15, %f2, %f190;
	mov.f32 	%f193, %f2;
	mov.u32 	%r148, %r55;
	@%p15 bra 	$L__BB0_36;
	setp.lt.f32 	%p16, %f2, %f187;
	mov.f32 	%f193, %f190;
	mov.f32 	%f190, %f2;
	mov.u32 	%r148, %r145;
	mov.u32 	%r145, %r55;
	@%p16 bra 	$L__BB0_36;
	setp.lt.f32 	%p17, %f2, %f182;
	selp.f32 	%f31, %f2, %f182, %p17;
	selp.b32 	%r56, %r55, %r137, %p17;
	mov.f32 	%f190, %f187;
	mov.f32 	%f187, %f31;
	mov.u32 	%r145, %r142;
	mov.u32 	%r142, %r56;
$L__BB0_36:
	add.s32 	%r60, %r134, 3;
	setp.lt.f32 	%p18, %f2, %f193;
	mov.f32 	%f182, %f2;
	mov.u32 	%r137, %r60;
	@%p18 bra 	$L__BB0_39;
	setp.lt.f32 	%p19, %f2, %f190;
	mov.f32 	%f182, %f193;
	mov.f32 	%f193, %f2;
	mov.u32 	%r137, %r148;
	mov.u32 	%r148, %r60;
	@%p19 bra 	$L__BB0_39;
	setp.lt.f32 	%p20, %f2, %f187;
	selp.f32 	%f35, %f2, %f187, %p20;
	selp.b32 	%r61, %r60, %r142, %p20;
	mov.f32 	%f193, %f190;
	mov.f32 	%f190, %f35;
	mov.u32 	%r148, %r145;
	mov.u32 	%r145, %r61;
$L__BB0_39:
	add.s32 	%r134, %r134, 4;
	setp.ne.s32 	%p21, %r134, %r7;
	mov.u32 	%r153, %r7;
	@%p21 bra 	$L__BB0_27;
$L__BB0_40:
	setp.eq.s32 	%p22, %r6, 0;
	mov.f32 	%f207, %f182;
	mov.f32 	%f208, %f193;
	mov.f32 	%f209, %f190;
	mov.u32 	%r163, %r137;
	mov.u32 	%r164, %r148;
	mov.u32 	%r165, %r145;
	@%p22 bra 	$L__BB0_52;
	setp.lt.f32 	%p23, %f2, %f182;
	mov.f32 	%f207, %f2;
	mov.f32 	%f208, %f182;
	mov.f32 	%f209, %f193;
	mov.u32 	%r163, %r153;
	mov.u32 	%r164, %r137;
	mov.u32 	%r165, %r148;
	@%p23 bra 	$L__BB0_44;
	setp.lt.f32 	%p24, %f2, %f193;
	mov.f32 	%f207, %f182;
	mov.f32 	%f208, %f2;
	mov.u32 	%r163, %r137;
	mov.u32 	%r164, %r153;
	@%p24 bra 	$L__BB0_44;
	setp.lt.f32 	%p25, %f2, %f190;
	selp.f32 	%f209, %f2, %f190, %p25;
	selp.b32 	%r165, %r153, %r145, %p25;
	mov.f32 	%f208, %f193;
	mov.u32 	%r164, %r148;
$L__BB0_44:
	setp.eq.s32 	%p26, %r6, 1;
	add.s32 	%r77, %r153, 1;
	@%p26 bra 	$L__BB0_52;
	setp.lt.f32 	%p27, %f2, %f207;
	mov.f32 	%f204, %f2;
	mov.f32 	%f205, %f207;
	mov.f32 	%f206, %f208;
	mov.u32 	%r160, %r77;
	mov.u32 	%r161, %r163;
	mov.u32 	%r162, %r164;
	@%p27 bra 	$L__BB0_48;
	setp.lt.f32 	%p28, %f2, %f208;
	mov.f32 	%f204, %f207;
	mov.f32 	%f205, %f2;
	mov.u32 	%r160, %r163;
	mov.u32 	%r161, %r77;
	@%p28 bra 	$L__BB0_48;
	setp.lt.f32 	%p29, %f2, %f209;
	selp.f32 	%f206, %f2, %f209, %p29;
	selp.b32 	%r162, %r77, %r165, %p29;
	mov.f32 	%f205, %f208;
	mov.u32 	%r161, %r164;
$L__BB0_48:
	setp.eq.s32 	%p30, %r6, 2;
	add.s32 	%r82, %r153, 2;
	mov.f32 	%f207, %f204;
	mov.f32 	%f208, %f205;
	mov.f32 	%f209, %f206;
	mov.u32 	%r163, %r160;
	mov.u32 	%r164, %r161;
	mov.u32 	%r165, %r162;
	@%p30 bra 	$L__BB0_52;
	setp.lt.f32 	%p31, %f2, %f204;
	mov.f32 	%f207, %f2;
	mov.f32 	%f208, %f204;
	mov.f32 	%f209, %f205;
	mov.u32 	%r163, %r82;
	mov.u32 	%r164, %r160;
	mov.u32 	%r165, %r161;
	@%p31 bra 	$L__BB0_52;
	setp.lt.f32 	%p32, %f2, %f205;
	mov.f32 	%f207, %f204;
	mov.f32 	%f208, %f2;
	mov.f32 	%f209, %f205;
	mov.u32 	%r163, %r160;
	mov.u32 	%r164, %r82;
	mov.u32 	%r165, %r161;
	@%p32 bra 	$L__BB0_52;
	setp.lt.f32 	%p33, %f2, %f206;
	selp.f32 	%f209, %f2, %f206, %p33;
	selp.b32 	%r165, %r82, %r162, %p33;
	mov.f32 	%f207, %f204;
	mov.f32 	%f208, %f205;
	mov.u32 	%r163, %r160;
	mov.u32 	%r164, %r161;
$L__BB0_52:
	add.s32 	%r104, %r133, %r40;
	mul.lo.s32 	%r105, %r104, 3;
	mul.wide.s32 	%rd14, %r105, 4;
	add.s64 	%rd15, %rd4, %rd14;
	st.global.f32 	[%rd15], %f207;
	add.s64 	%rd16, %rd3, %rd14;
	st.global.u32 	[%rd16], %r163;
	st.global.f32 	[%rd15+4], %f208;
	st.global.u32 	[%rd16+4], %r164;
	st.global.f32 	[%rd15+8], %f209;
	st.global.u32 	[%rd16+8], %r165;
	add.s32 	%r133, %r133, %r4;
	setp.lt.s32 	%p34, %r133, %r94;
	@%p34 bra 	$L__BB0_25;
	bra.uni 	$L__BB0_5;
$L__BB0_53:
	setp.ge.s32 	%p3, %r2, %r94;
	@%p3 bra 	$L__BB0_56;
	mul.lo.s32 	%r89, %r132, %r94;
	mov.u32 	%r167, %r2;
$L__BB0_55:
	add.s32 	%r97, %r167, %r89;
	mul.lo.s32 	%r98, %r97, 3;
	mul.wide.s32 	%rd11, %r98, 4;
	add.s64 	%rd12, %rd4, %rd11;
	mov.b32 	%r99, 1621981420;
	st.global.u32 	[%rd12], %r99;
	add.s64 	%rd13, %rd3, %rd11;
	mov.b32 	%r100, 0;
	st.global.u32 	[%rd13], %r100;
	st.global.u32 	[%rd12+4], %r99;
	st.global.u32 	[%rd13+4], %r100;
	st.global.u32 	[%rd12+8], %r99;
	st.global.u32 	[%rd13+8], %r100;
	add.s32 	%r167, %r167, %r4;
	setp.lt.s32 	%p4, %r167, %r94;
	@%p4 bra 	$L__BB0_55;
$L__BB0_56:
	add.s32 	%r132, %r132, %r5;
	setp.lt.s32 	%p5, %r132, %r93;
	@%p5 bra 	$L__BB0_53;
$L__BB0_57:
	ret;

}
	// .globl	_Z22threeinterpolateKerneliiiiiPKfPKiS0_Pf
.visible .entry _Z22threeinterpolateKerneliiiiiPKfPKiS0_Pf(
	.param .u32 _Z22threeinterpolateKerneliiiiiPKfPKiS0_Pf_param_0,
	.param .u32 _Z22threeinterpolateKerneliiiiiPKfPKiS0_Pf_param_1,
	.param .u32 _Z22threeinterpolateKerneliiiiiPKfPKiS0_Pf_param_2,
	.param .u32 _Z22threeinterpolateKerneliiiiiPKfPKiS0_Pf_param_3,
	.param .u32 _Z22threeinterpolateKerneliiiiiPKfPKiS0_Pf_param_4,
	.param .u64 .ptr .align 1 _Z22threeinterpolateKerneliiiiiPKfPKiS0_Pf_param_5,
	.param .u64 .ptr .align 1 _Z22threeinterpolateKerneliiiiiPKfPKiS0_Pf_param_6,
	.param .u64 .ptr .align 1 _Z22threeinterpolateKerneliiiiiPKfPKiS0_Pf_param_7,
	.param .u64 .ptr .align 1 _Z22threeinterpolateKerneliiiiiPKfPKiS0_Pf_param_8
)
{
	.reg .pred 	%p<14>;
	.reg .b32 	%r<87>;
	.reg .b32 	%f<94>;
	.reg .b64 	%rd<48>;

	ld.param.u32 	%r39, [_Z22threeinterpolateKerneliiiiiPKfPKiS0_Pf_param_0];
	ld.param.u32 	%r42, [_Z22threeinterpolateKerneliiiiiPKfPKiS0_Pf_param_3];
	ld.param.u32 	%r43, [_Z22threeinterpolateKerneliiiiiPKfPKiS0_Pf_param_4];
	ld.param.u64 	%rd7, [_Z22threeinterpolateKerneliiiiiPKfPKiS0_Pf_param_5];
	ld.param.u64 	%rd8, [_Z22threeinterpolateKerneliiiiiPKfPKiS0_Pf_param_8];
	cvta.to.global.u64 	%rd1, %rd8;
	cvta.to.global.u64 	%rd2, %rd7;
	mov.u32 	%r76, %ctaid.x;
	setp.ge.s32 	%p1, %r76, %r39;
	@%p1 bra 	$L__BB1_5;
	min.s32 	%r44, %r42, %r43;
	setp.lt.s32 	%p2, %r44, 1;
	@%p2 bra 	$L__BB1_5;
	and.b32  	%r2, %r43, 7;
	and.b32  	%r3, %r43, 3;
	and.b32  	%r4, %r43, 2147483640;
	and.b32  	%r5, %r43, 1;
	neg.s32 	%r6, %r4;
	add.s64 	%rd3, %rd1, 16;
	add.s64 	%rd4, %rd2, 16;
$L__BB1_3:
	ld.param.u32 	%r72, [_Z22threeinterpolateKerneliiiiiPKfPKiS0_Pf_param_1];
	mov.u32 	%r77, %tid.x;
	setp.lt.s32 	%p3, %r77, %r72;
	@%p3 bra 	$L__BB1_6;
$L__BB1_4:
	mov.u32 	%r71, %nctaid.x;
	add.s32 	%r76, %r76, %r71;
	setp.lt.s32 	%p13, %r76, %r39;
	@%p13 bra 	$L__BB1_3;
$L__BB1_5:
	ret;
$L__BB1_6:
	ld.param.u64 	%rd47, [_Z22threeinterpolateKerneliiiiiPKfPKiS0_Pf_param_7];
	ld.param.u64 	%rd46, [_Z22threeinterpolateKerneliiiiiPKfPKiS0_Pf_param_6];
	ld.param.u32 	%r75, [_Z22threeinterpolateKerneliiiiiPKfPKiS0_Pf_param_2];
	ld.param.u32 	%r73, [_Z22threeinterpolateKerneliiiiiPKfPKiS0_Pf_param_1];
	mad.lo.s32 	%r46, %r76, %r73, %r77;
	mul.lo.s32 	%r47, %r46, 3;
	cvta.to.global.u64 	%rd9, %rd47;
	mul.wide.s32 	%rd10, %r47, 4;
	add.s64 	%rd11, %rd9, %rd10;
	ld.global.nc.f32 	%f1, [%rd11];
	ld.global.nc.f32 	%f2, [%rd11+4];
	ld.global.nc.f32 	%f3, [%rd11+8];
	cvta.to.global.u64 	%rd12, %rd46;
	add.s64 	%rd13, %rd12, %rd10;
	ld.global.nc.u32 	%r48, [%rd13+8];
	ld.global.nc.u32 	%r49, [%rd13+4];
	ld.global.nc.u32 	%r50, [%rd13];
	mul.lo.s32 	%r51, %r43, %r42;
	mul.lo.s32 	%r11, %r51, %r46;
	mul.lo.s32 	%r52, %r51, %r75;
	mul.lo.s32 	%r53, %r52, %r76;
	mad.lo.s32 	%r12, %r51, %r50, %r53;
	mad.lo.s32 	%r13, %r51, %r49, %r53;
	mad.lo.s32 	%r14, %r51, %r48, %r53;
	mul.lo.s32 	%r15, %r42, %r46;
	mov.b32 	%r78, 0;
$L__BB1_7:
	setp.lt.u32 	%p4, %r43, 8;
	mul.lo.s32 	%r55, %r78, %r43;
	add.s32 	%r17, %r55, %r11;
	add.s32 	%r18, %r12, %r55;
	add.s32 	%r19, %r13, %r55;
	add.s32 	%r20, %r14, %r55;
	mov.b32 	%r85, 0;
	@%p4 bra 	$L__BB1_10;
	add.s32 	%r56, %r15, %r78;
	mul.lo.s32 	%r82, %r43, %r56;
	mov.u32 	%r79, %r20;
	mov.u32 	%r80, %r19;
	mov.u32 	%r81, %r18;
	mov.u32 	%r83, %r6;
$L__BB1_9:
	.pragma "nounroll";
	mul.wide.s32 	%rd14, %r82, 4;
	add.s64 	%rd15, %rd3, %rd14;
	mul.wide.s32 	%rd16, %r81, 4;
	add.s64 	%rd17, %rd4, %rd16;
	mul.wide.s32 	%rd18, %r80, 4;
	add.s64 	%rd19, %rd4, %rd18;
	mul.wide.s32 	%rd20, %r79, 4;
	add.s64 	%rd21, %rd4, %rd20;
	ld.global.nc.f32 	%f4, [%rd17+-16];
	ld.global.nc.f32 	%f5, [%rd19+-16];
	mul.f32 	%f6, %f2, %f5;
	fma.rn.f32 	%f7, %f1, %f4, %f6;
	ld.global.nc.f32 	%f8, [%rd21+-16];
	fma.rn.f32 	%f9, %f3, %f8, %f7;
	st.global.f32 	[%rd15+-16], %f9;
	ld.global.nc.f32 	%f10, [%rd17+-12];
	ld.global.nc.f32 	%f11, [%rd19+-12];
	mul.f32 	%f12, %f2, %f11;
	fma.rn.f32 	%f13, %f1, %f10, %f12;
	ld.global.nc.f32 	%f14, [%rd21+-12];
	fma.rn.f32 	%f15, %f3, %f14, %f13;
	st.global.f32 	[%rd15+-12], %f15;
	ld.global.nc.f32 	%f16, [%rd17+-8];
	ld.global.nc.f32 	%f17, [%rd19+-8];
	mul.f32 	%f18, %f2, %f17;
	fma.rn.f32 	%f19, %f1, %f16, %f18;
	ld.global.nc.f32 	%f20, [%rd21+-8];
	fma.rn.f32 	%f21, %f3, %f20, %f19;
	st.global.f32 	[%rd15+-8], %f21;
	ld.global.nc.f32 	%f22, [%rd17+-4];
	ld.global.nc.f32 	%f23, [%rd19+-4];
	mul.f32 	%f24, %f2, %f23;
	fma.rn.f32 	%f25, %f1, %f22, %f24;
	ld.global.nc.f32 	%f26, [%rd21+-4];
	fma.rn.f32 	%f27, %f3, %f26, %f25;
	st.global.f32 	[%rd15+-4], %f27;
	ld.global.nc.f32 	%f28, [%rd17];
	ld.global.nc.f32 	%f29, [%rd19];
	mul.f32 	%f30, %f2, %f29;
	fma.rn.f32 	%f31, %f1, %f28, %f30;
	ld.global.nc.f32 	%f32, [%rd21];
	fma.rn.f32 	%f33, %f3, %f32, %f31;
	st.global.f32 	[%rd15], %f33;
	ld.global.nc.f32 	%f34, [%rd17+4];
	ld.global.nc.f32 	%f35, [%rd19+4];
	mul.f32 	%f36, %f2, %f35;
	fma.rn.f32 	%f37, %f1, %f34, %f36;
	ld.global.nc.f32 	%f38, [%rd21+4];
	fma.rn.f32 	%f39, %f3, %f38, %f37;
	st.global.f32 	[%rd15+4], %f39;
	ld.global.nc.f32 	%f40, [%rd17+8];
	ld.global.nc.f32 	%f41, [%rd19+8];
	mul.f32 	%f42, %f2, %f41;
	fma.rn.f32 	%f43, %f1, %f40, %f42;
	ld.global.nc.f32 	%f44, [%rd21+8];
	fma.rn.f32 	%f45, %f3, %f44, %f43;
	st.global.f32 	[%rd15+8], %f45;
	ld.global.nc.f32 	%f46, [%rd17+12];
	ld.global.nc.f32 	%f47, [%rd19+12];
	mul.f32 	%f48, %f2, %f47;
	fma.rn.f32 	%f49, %f1, %f46, %f48;
	ld.global.nc.f32 	%f50, [%rd21+12];
	fma.rn.f32 	%f51, %f3, %f50, %f49;
	st.global.f32 	[%rd15+12], %f51;
	add.s32 	%r83, %r83, 8;
	add.s32 	%r82, %r82, 8;
	add.s32 	%r81, %r81, 8;
	add.s32 	%r80, %r80, 8;
	add.s32 	%r79, %r79, 8;
	setp.ne.s32 	%p5, %r83, 0;
	mov.u32 	%r85, %r4;
	@%p5 bra 	$L__BB1_9;
$L__BB1_10:
	setp.eq.s32 	%p6, %r2, 0;
	@%p6 bra 	$L__BB1_18;
	add.s32 	%r57, %r2, -1;
	setp.lt.u32 	%p7, %r57, 3;
	@%p7 bra 	$L__BB1_13;
	add.s32 	%r58, %r17, %r85;
	add.s32 	%r59, %r18, %r85;
	add.s32 	%r60, %r19, %r85;
	add.s32 	%r61, %r20, %r85;
	mul.wide.s32 	%rd22, %r59, 4;
	add.s64 	%rd23, %rd2, %rd22;
	ld.global.nc.f32 	%f52, [%rd23];
	mul.wide.s32 	%rd24, %r60, 4;
	add.s64 	%rd25, %rd2, %rd24;
	ld.global.nc.f32 	%f53, [%rd25];
	mul.f32 	%f54, %f2, %f53;
	fma.rn.f32 	%f55, %f1, %f52, %f54;
	mul.wide.s32 	%rd26, %r61, 4;
	add.s64 	%rd27, %rd2, %rd26;
	ld.global.nc.f32 	%f56, [%rd27];
	fma.rn.f32 	%f57, %f3, %f56, %f55;
	mul.wide.s32 	%rd28, %r58, 4;
	add.s64 	%rd29, %rd1, %rd28;
	st.global.f32 	[%rd29], %f57;
	ld.global.nc.f32 	%f58, [%rd23+4];
	ld.global.nc.f32 	%f59, [%rd25+4];
	mul.f32 	%f60, %f2, %f59;
	fma.rn.f32 	%f61, %f1, %f58, %f60;
	ld.global.nc.f32 	%f62, [%rd27+4];
	fma.rn.f32 	%f63, %f3, %f62, %f61;
	st.global.f32 	[%rd29+4], %f63;
	ld.global.nc.f32 	%f64, [%rd23+8];
	ld.global.nc.f32 	%f65, [%rd25+8];
	mul.f32 	%f66, %f2, %f65;
	fma.rn.f32 	%f67, %f1, %f64, %f66;
	ld.global.nc.f32 	%f68, [%rd27+8];
	fma.rn.f32 	%f69, %f3, %f68, %f67;
	st.global.f32 	[%rd29+8], %f69;
	ld.global.nc.f32 	%f70, [%rd23+12];
	ld.global.nc.f32 	%f71, [%rd25+12];
	mul.f32 	%f72, %f2, %f71;
	fma.rn.f32 	%f73, %f1, %f70, %f72;
	ld.global.nc.f32 	%f74, [%rd27+12];
	fma.rn.f32 	%f75, %f3, %f74, %f73;
	st.global.f32 	[%rd29+12], %f75;
	add.s32 	%r85, %r85, 4;
$L__BB1_13:
	setp.eq.s32 	%p8, %r3, 0;
	@%p8 bra 	$L__BB1_18;
	setp.eq.s32 	%p9, %r3, 1;
	@%p9 bra 	$L__BB1_16;
	add.s32 	%r62, %r17, %r85;
	add.s32 	%r63, %r18, %r85;
	add.s32 	%r64, %r19, %r85;
	add.s32 	%r65, %r20, %r85;
	mul.wide.s32 	%rd30, %r63, 4;
	add.s64 	%rd31, %rd2, %rd30;
	ld.global.nc.f32 	%f76, [%rd31];
	mul.wide.s32 	%rd32, %r64, 4;
	add.s64 	%rd33, %rd2, %rd32;
	ld.global.nc.f32 	%f77, [%rd33];
	mul.f32 	%f78, %f2, %f77;
	fma.rn.f32 	%f79, %f1, %f76, %f78;
	mul.wide.s32 	%rd34, %r65, 4;
	add.s64 	%rd35, %rd2, %rd34;
	ld.global.nc.f32 	%f80, [%rd35];
	fma.rn.f32 	%f81, %f3, %f80, %f79;
	mul.wide.s32 	%rd36, %r62, 4;
	add.s64 	%rd37, %rd1, %rd36;
	st.global.f32 	[%rd37], %f81;
	ld.global.nc.f32 	%f82, [%rd31+4];
	ld.global.nc.f32 	%f83, [%rd33+4];
	mul.f32 	%f84, %f2, %f83;
	fma.rn.f32 	%f85, %f1, %f82, %f84;
	ld.global.nc.f32 	%f86, [%rd35+4];
	fma.rn.f32 	%f87, %f3, %f86, %f85;
	st.global.f32 	[%rd37+4], %f87;
	add.s32 	%r85, %r85, 2;
$L__BB1_16:
	setp.eq.s32 	%p10, %r5, 0;
	@%p10 bra 	$L__BB1_18;
	add.s32 	%r66, %r17, %r85;
	add.s32 	%r67, %r18, %r85;
	add.s32 	%r68, %r19, %r85;
	add.s32 	%r69, %r20, %r85;
	mul.wide.s32 	%rd38, %r67, 4;
	add.s64 	%rd39, %rd2, %rd38;
	ld.global.nc.f32 	%f88, [%rd39];
	mul.wide.s32 	%rd40, %r68, 4;
	add.s64 	%rd41, %rd2, %rd40;
	ld.global.nc.f32 	%f89, [%rd41];
	mul.f32 	%f90, %f2, %f89;
	fma.rn.f32 	%f91, %f1, %f88, %f90;
	mul.wide.s32 	%rd42, %r69, 4;
	add.s64 	%rd43, %rd2, %rd42;
	ld.global.nc.f32 	%f92, [%rd43];
	fma.rn.f32 	%f93, %f3, %f92, %f91;
	mul.wide.s32 	%rd44, %r66, 4;
	add.s64 	%rd45, %rd1, %rd44;
	st.global.f32 	[%rd45], %f93;
$L__BB1_18:
	add.s32 	%r78, %r78, 1;
	setp.ne.s32 	%p11, %r78, %r42;
	@%p11 bra 	$L__BB1_7;
	ld.param.u32 	%r74, [_Z22threeinterpolateKerneliiiiiPKfPKiS0_Pf_param_1];
	mov.u32 	%r70, %ntid.x;
	add.s32 	%r77, %r77, %r70;
	setp.lt.s32 	%p12, %r77, %r74;
	@%p12 bra 	$L__BB1_6;
	bra.uni 	$L__BB1_4;

}
	// .globl	_Z26threeinterpolategradKerneliiiiiPKfPKiS0_Pf
.visible .entry _Z26threeinterpolategradKerneliiiiiPKfPKiS0_Pf(
	.param .u32 _Z26threeinterpolategradKerneliiiiiPKfPKiS0_Pf_param_0,
	.param .u32 _Z26threeinterpolategradKerneliiiiiPKfPKiS0_Pf_param_1,
	.param .u32 _Z26threeinterpolategradKerneliiiiiPKfPKiS0_Pf_param_2,
	.param .u32 _Z26threeinterpolategradKerneliiiiiPKfPKiS0_Pf_param_3,
	.param .u32 _Z26threeinterpolategradKerneliiiiiPKfPKiS0_Pf_param_4,
	.param .u64 .ptr .align 1 _Z26threeinterpolategradKerneliiiiiPKfPKiS0_Pf_param_5,
	.param .u64 .ptr .align 1 _Z26threeinterpolategradKerneliiiiiPKfPKiS0_Pf_param_6,
	.param .u64 .ptr .align 1 _Z26threeinterpolategradKerneliiiiiPKfPKiS0_Pf_param_7,
	.param .u64 .ptr .align 1 _Z26threeinterpolategradKerneliiiiiPKfPKiS0_Pf_param_8
)
{
	.reg .pred 	%p<14>;
	.reg .b32 	%r<90>;
	.reg .b32 	%f<123>;
	.reg .b64 	%rd<47>;

	ld.param.u32 	%r38, [_Z26threeinterpolategradKerneliiiiiPKfPKiS0_Pf_param_0];
	ld.param.u32 	%r41, [_Z26threeinterpolategradKerneliiiiiPKfPKiS0_Pf_param_3];
	ld.param.u32 	%r42, [_Z26threeinterpolategradKerneliiiiiPKfPKiS0_Pf_param_4];
	ld.param.u64 	%rd6, [_Z26threeinterpolategradKerneliiiiiPKfPKiS0_Pf_param_5];
	ld.param.u64 	%rd7, [_Z26threeinterpolategradKerneliiiiiPKfPKiS0_Pf_param_8];
	cvta.to.global.u64 	%rd1, %rd7;
	cvta.to.global.u64 	%rd2, %rd6;
	mov.u32 	%r79, %ctaid.x;
	setp.ge.s32 	%p1, %r79, %r38;
	@%p1 bra 	$L__BB2_5;
	min.s32 	%r43, %r41, %r42;
	setp.lt.s32 	%p2, %r43, 1;
	@%p2 bra 	$L__BB2_5;
	and.b32  	%r2, %r42, 7;
	and.b32  	%r3, %r42, 3;
	and.b32  	%r4, %r42, 2147483640;
	and.b32  	%r5, %r42, 1;
	neg.s32 	%r6, %r4;
	add.s64 	%rd3, %rd1, 16;
$L__BB2_3:
	ld.param.u32 	%r74, [_Z26threeinterpolategradKerneliiiiiPKfPKiS0_Pf_param_1];
	mov.u32 	%r80, %tid.x;
	setp.ge.s32 	%p3, %r80, %r74;
	@%p3 bra 	$L__BB2_4;
	bra.uni 	$L__BB2_6;
$L__BB2_4:
	ld.param.u32 	%r73, [_Z26threeinterpolategradKerneliiiiiPKfPKiS0_Pf_param_0];
	mov.u32 	%r72, %nctaid.x;
	add.s32 	%r79, %r79, %r72;
	setp.lt.s32 	%p13, %r79, %r73;
	@%p13 bra 	$L__BB2_3;
$L__BB2_5:
	ret;
$L__BB2_6:
	ld.param.u64 	%rd46, [_Z26threeinterpolategradKerneliiiiiPKfPKiS0_Pf_param_7];
	ld.param.u64 	%rd45, [_Z26threeinterpolategradKerneliiiiiPKfPKiS0_Pf_param_6];
	ld.param.u32 	%r78, [_Z26threeinterpolategradKerneliiiiiPKfPKiS0_Pf_param_2];
	ld.param.u32 	%r75, [_Z26threeinterpolategradKerneliiiiiPKfPKiS0_Pf_param_1];
	mad.lo.s32 	%r45, %r79, %r75, %r80;
	mul.lo.s32 	%r46, %r45, 3;
	cvta.to.global.u64 	%rd8, %rd46;
	mul.wide.s32 	%rd9, %r46, 4;
	add.s64 	%rd10, %rd8, %rd9;
	ld.global.nc.f32 	%f1, [%rd10];
	ld.global.nc.f32 	%f2, [%rd10+4];
	ld.global.nc.f32 	%f3, [%rd10+8];
	cvta.to.global.u64 	%rd11, %rd45;
	add.s64 	%rd12, %rd11, %rd9;
	ld.global.nc.u32 	%r47, [%rd12+8];
	ld.global.nc.u32 	%r48, [%rd12+4];
	ld.global.nc.u32 	%r49, [%rd12];
	mul.lo.s32 	%r50, %r42, %r41;
	mul.lo.s32 	%r51, %r50, %r78;
	mul.lo.s32 	%r52, %r51, %r79;
	mad.lo.s32 	%r11, %r50, %r49, %r52;
	mad.lo.s32 	%r12, %r50, %r48, %r52;
	mad.lo.s32 	%r13, %r50, %r47, %r52;
	mul.lo.s32 	%r14, %r41, %r45;
	mov.b32 	%r81, 0;
$L__BB2_7:
	ld.param.u32 	%r76, [_Z26threeinterpolategradKerneliiiiiPKfPKiS0_Pf_param_1];
	setp.lt.u32 	%p4, %r42, 8;
	mul.lo.s32 	%r54, %r81, %r42;
	mul.lo.s32 	%r55, %r42, %r41;
	mad.lo.s32 	%r56, %r79, %r76, %r80;
	mad.lo.s32 	%r16, %r55, %r56, %r54;
	add.s32 	%r17, %r11, %r54;
	add.s32 	%r18, %r12, %r54;
	add.s32 	%r19, %r13, %r54;
	mov.b32 	%r88, 0;
	@%p4 bra 	$L__BB2_10;
	add.s32 	%r57, %r14, %r81;
	mul.lo.s32 	%r85, %r42, %r57;
	mov.u32 	%r82, %r19;
	mov.u32 	%r83, %r18;
	mov.u32 	%r84, %r17;
	mov.u32 	%r86, %r6;
$L__BB2_9:
	.pragma "nounroll";
	mul.wide.s32 	%rd13, %r85, 4;
	add.s64 	%rd14, %rd2, %rd13;
	mul.wide.s32 	%rd15, %r84, 4;
	add.s64 	%rd16, %rd3, %rd15;
	mul.wide.s32 	%rd17, %r83, 4;
	add.s64 	%rd18, %rd3, %rd17;
	mul.wide.s32 	%rd19, %r82, 4;
	add.s64 	%rd20, %rd3, %rd19;
	ld.global.nc.f32 	%f4, [%rd14];
	mul.f32 	%f5, %f1, %f4;
	atom.global.add.f32 	%f6, [%rd16+-16], %f5;
	mul.f32 	%f7, %f2, %f4;
	atom.global.add.f32 	%f8, [%rd18+-16], %f7;
	mul.f32 	%f9, %f3, %f4;
	atom.global.add.f32 	%f10, [%rd20+-16], %f9;
	ld.global.nc.f32 	%f11, [%rd14+4];
	mul.f32 	%f12, %f1, %f11;
	atom.global.add.f32 	%f13, [%rd16+-12], %f12;
	mul.f32 	%f14, %f2, %f11;
	atom.global.add.f32 	%f15, [%rd18+-12], %f14;
	mul.f32 	%f16, %f3, %f11;
	atom.global.add.f32 	%f17, [%rd20+-12], %f16;
	ld.global.nc.f32 	%f18, [%rd14+8];
	mul.f32 	%f19, %f1, %f18;
	atom.global.add.f32 	%f20, [%rd16+-8], %f19;
	mul.f32 	%f21, %f2, %f18;
	atom.global.add.f32 	%f22, [%rd18+-8], %f21;
	mul.f32 	%f23, %f3, %f18;
	atom.global.add.f32 	%f24, [%rd20+-8], %f23;
	ld.global.nc.f32 	%f25, [%rd14+12];
	mul.f32 	%f26, %f1, %f25;
	atom.global.add.f32 	%f27, [%rd16+-4], %f26;
	mul.f32 	%f28, %f2, %f25;
	atom.global.add.f32 	%f29, [%rd18+-4], %f28;
	mul.f32 	%f30, %f3, %f25;
	atom.global.add.f32 	%f31, [%rd20+-4], %f30;
	ld.global.nc.f32 	%f32, [%rd14+16];
	mul.f32 	%f33, %f1, %f32;
	atom.global.add.f32 	%f34, [%rd16], %f33;
	mul.f32 	%f35, %f2, %f32;
	atom.global.add.f32 	%f36, [%rd18], %f35;
	mul.f32 	%f37, %f3, %f32;
	atom.global.add.f32 	%f38, [%rd20], %f37;
	ld.global.nc.f32 	%f39, [%rd14+20];
	mul.f32 	%f40, %f1, %f39;
	atom.global.add.f32 	%f41, [%rd16+4], %f40;
	mul.f32 	%f42, %f2, %f39;
	atom.global.add.f32 	%f43, [%rd18+4], %f42;
	mul.f32 	%f44, %f3, %f39;
	atom.global.add.f32 	%f45, [%rd20+4], %f44;
	ld.global.nc.f32 	%f46, [%rd14+24];
	mul.f32 	%f47, %f1, %f46;
	atom.global.add.f32 	%f48, [%rd16+8], %f47;
	mul.f32 	%f49, %f2, %f46;
	atom.global.add.f32 	%f50, [%rd18+8], %f49;
	mul.f32 	%f51, %f3, %f46;
	atom.global.add.f32 	%f52, [%rd20+8], %f51;
	ld.global.nc.f32 	%f53, [%rd14+28];
	mul.f32 	%f54, %f1, %f53;
	atom.global.add.f32 	%f55, [%rd16+12], %f54;
	mul.f32 	%f56, %f2, %f53;
	atom.global.add.f32 	%f57, [%rd18+12], %f56;
	mul.f32 	%f58, %f3, %f53;
	atom.global.add.f32 	%f59, [%rd20+12], %f58;
	add.s32 	%r86, %r86, 8;
	add.s32 	%r85, %r85, 8;
	add.s32 	%r84, %r84, 8;
	add.s32 	%r83, %r83, 8;
	add.s32 	%r82, %r82, 8;
	setp.ne.s32 	%p5, %r86, 0;
	mov.u32 	%r88, %r4;
	@%p5 bra 	$L__BB2_9;
$L__BB2_10:
	setp.eq.s32 	%p6, %r2, 0;
	@%p6 bra 	$L__BB2_18;
	add.s32 	%r58, %r2, -1;
	setp.lt.u32 	%p7, %r58, 3;
	@%p7 bra 	$L__BB2_13;
	add.s32 	%r59, %r16, %r88;
	add.s32 	%r60, %r17, %r88;
	add.s32 	%r61, %r18, %r88;
	add.s32 	%r62, %r19, %r88;
	mul.wide.s32 	%rd21, %r60, 4;
	add.s64 	%rd22, %rd1, %rd21;
	mul.wide.s32 	%rd23, %r59, 4;
	add.s64 	%rd24, %rd2, %rd23;
	ld.global.nc.f32 	%f60, [%rd24];
	mul.f32 	%f61, %f1, %f60;
	atom.global.add.f32 	%f62, [%rd22], %f61;
	mul.wide.s32 	%rd25, %r61, 4;
	add.s64 	%rd26, %rd1, %rd25;
	ld.global.nc.f32 	%f63, [%rd24];
	mul.f32 	%f64, %f2, %f63;
	atom.global.add.f32 	%f65, [%rd26], %f64;
	mul.wide.s32 	%rd27, %r62, 4;
	add.s64 	%rd28, %rd1, %rd27;
	ld.global.nc.f32 	%f66, [%rd24];
	mul.f32 	%f67, %f3, %f66;
	atom.global.add.f32 	%f68, [%rd28], %f67;
	ld.global.nc.f32 	%f69, [%rd24+4];
	mul.f32 	%f70, %f1, %f69;
	atom.global.add.f32 	%f71, [%rd22+4], %f70;
	ld.global.nc.f32 	%f72, [%rd24+4];
	mul.f32 	%f73, %f2, %f72;
	atom.global.add.f32 	%f74, [%rd26+4], %f73;
	ld.global.nc.f32 	%f75, [%rd24+4];
	mul.f32 	%f76, %f3, %f75;
	atom.global.add.f32 	%f77, [%rd28+4], %f76;
	ld.global.nc.f32 	%f78, [%rd24+8];
	mul.f32 	%f79, %f1, %f78;
	atom.global.add.f32 	%f80, [%rd22+8], %f79;
	ld.global.nc.f32 	%f81, [%rd24+8];
	mul.f32 	%f82, %f2, %f81;
	atom.global.add.f32 	%f83, [%rd26+8], %f82;
	ld.global.nc.f32 	%f84, [%rd24+8];
	mul.f32 	%f85, %f3, %f84;
	atom.global.add.f32 	%f86, [%rd28+8], %f85;
	ld.global.nc.f32 	%f87, [%rd24+12];
	mul.f32 	%f88, %f1, %f87;
	atom.global.add.f32 	%f89, [%rd22+12], %f88;
	ld.global.nc.f32 	%f90, [%rd24+12];
	mul.f32 	%f91, %f2, %f90;
	atom.global.add.f32 	%f92, [%rd26+12], %f91;
	ld.global.nc.f32 	%f93, [%rd24+12];
	mul.f32 	%f94, %f3, %f93;
	atom.global.add.f32 	%f95, [%rd28+12], %f94;
	add.s32 	%r88, %r88, 4;
$L__BB2_13:
	setp.eq.s32 	%p8, %r3, 0;
	@%p8 bra 	$L__BB2_18;
	setp.eq.s32 	%p9, %r3, 1;
	@%p9 bra 	$L__BB2_16;
	add.s32 	%r63, %r16, %r88;
	add.s32 	%r64, %r17, %r88;
	add.s32 	%r65, %r18, %r88;
	add.s32 	%r66, %r19, %r88;
	mul.wide.s32 	%rd29, %r64, 4;
	add.s64 	%rd30, %rd1, %rd29;
	mul.wide.s32 	%rd31, %r63, 4;
	add.s64 	%rd32, %rd2, %rd31;
	ld.global.nc.f32 	%f96, [%rd32];
	mul.f32 	%f97, %f1, %f96;
	atom.global.add.f32 	%f98, [%rd30], %f97;
	mul.wide.s32 	%rd33, %r65, 4;
	add.s64 	%rd34, %rd1, %rd33;
	ld.global.nc.f32 	%f99, [%rd32];
	mul.f32 	%f100, %f2, %f99;
	atom.global.add.f32 	%f101, [%rd34], %f100;
	mul.wide.s32 	%rd35, %r66, 4;
	add.s64 	%rd36, %rd1, %rd35;
	ld.global.nc.f32 	%f102, [%rd32];
	mul.f32 	%f103, %f3, %f102;
	atom.global.add.f32 	%f104, [%rd36], %f103;
	ld.global.nc.f32 	%f105, [%rd32+4];
	mul.f32 	%f106, %f1, %f105;
	atom.global.add.f32 	%f107, [%rd30+4], %f106;
	ld.global.nc.f32 	%f108, [%rd32+4];
	mul.f32 	%f109, %f2, %f108;
	atom.global.add.f32 	%f110, [%rd34+4], %f109;
	ld.global.nc.f32 	%f111, [%rd32+4];
	mul.f32 	%f112, %f3, %f111;
	atom.global.add.f32 	%f113, [%rd36+4], %f112;
	add.s32 	%r88, %r88, 2;
$L__BB2_16:
	setp.eq.s32 	%p10, %r5, 0;
	@%p10 bra 	$L__BB2_18;
	add.s32 	%r67, %r16, %r88;
	add.s32 	%r68, %r17, %r88;
	add.s32 	%r69, %r18, %r88;
	add.s32 	%r70, %r19, %r88;
	mul.wide.s32 	%rd37, %r68, 4;
	add.s64 	%rd38, %rd1, %rd37;
	mul.wide.s32 	%rd39, %r67, 4;
	add.s64 	%rd40, %rd2, %rd39;
	ld.global.nc.f32 	%f114, [%rd40];
	mul.f32 	%f115, %f1, %f114;
	atom.global.add.f32 	%f116, [%rd38], %f115;
	mul.wide.s32 	%rd41, %r69, 4;
	add.s64 	%rd42, %rd1, %rd41;
	ld.global.nc.f32 	%f117, [%rd40];
	mul.f32 	%f118, %f2, %f117;
	atom.global.add.f32 	%f119, [%rd42], %f118;
	mul.wide.s32 	%rd43, %r70, 4;
	add.s64 	%rd44, %rd1, %rd43;
	ld.global.nc.f32 	%f120, [%rd40];
	mul.f32 	%f121, %f3, %f120;
	atom.global.add.f32 	%f122, [%rd44], %f121;
$L__BB2_18:
	add.s32 	%r81, %r81, 1;
	setp.ne.s32 	%p11, %r81, %r41;
	@%p11 bra 	$L__BB2_7;
	ld.param.u32 	%r77, [_Z26threeinterpolategradKerneliiiiiPKfPKiS0_Pf_param_1];
	mov.u32 	%r71, %ntid.x;
	add.s32 	%r80, %r80, %r71;
	setp.lt.s32 	%p12, %r80, %r77;
	@%p12 bra 	$L__BB2_6;
	bra.uni 	$L__BB2_4;

}


// ===== COMPILED SASS (sm_100) =====

	.target	sm_100

	.elftype	@"ET_EXEC"


//--------------------- .note.nv.tkinfo           --------------------------
	.section	.note.nv.tkinfo,"",@"SHT_NOTE"
	.sectionflags	@"SHF_NOTE_NV_TKINFO"
	.tkinfo
        /*0018*/ 	.word	0x00000002
        /*0030*/ 	.string	""
        /*0030*/ 	.string	"ptxas"
        /*0030*/ 	.string	"Cuda compilation tools, release 13.0, V13.0.88"
        /*0030*/ 	.string	"Build cuda_13.0.r13.0/compiler.36424714_0"
        /*0030*/ 	.string	"-arch sm_100 -m 64 "



//--------------------- .note.nv.cuinfo           --------------------------
	.section	.note.nv.cuinfo,"",@"SHT_NOTE"
	.sectionflags	@"SHF_NOTE_NV_CUINFO"
        /*0018*/ 	.short	0x0002
        /*001a*/ 	.short	0x0064
        /*001c*/ 	.short	0x0082
	.zero		2


//--------------------- .nv.info                  --------------------------
	.section	.nv.info,"",@"SHT_CUDA_INFO"
	.align	4


	//----- nvinfo : EIATTR_REGCOUNT
	.align		4
        /*0000*/ 	.byte	0x04, 0x2f
        /*0002*/ 	.short	(.L_1 - .L_0)
	.align		4
.L_0:
        /*0004*/ 	.word	index@(_Z13threennKerneliiiiPKfS0_PfPi)
        /*0008*/ 	.word	0x00000020


	//----- nvinfo : EIATTR_FRAME_SIZE
	.align		4
.L_1:
        /*000c*/ 	.byte	0x04, 0x11
        /*000e*/ 	.short	(.L_3 - .L_2)
	.align		4
.L_2:
        /*0010*/ 	.word	index@($__internal_1_$__cuda_sm3x_div_rn_noftz_f32_slowpath)
        /*0014*/ 	.word	0x00000000


	//----- nvinfo : EIATTR_FRAME_SIZE
	.align		4
.L_3:
        /*0018*/ 	.byte	0x04, 0x11
        /*001a*/ 	.short	(.L_5 - .L_4)
	.align		4
.L_4:
        /*001c*/ 	.word	index@($__internal_0_$__cuda_sm20_sqrt_rn_f32_slowpath)
        /*0020*/ 	.word	0x00000000


	//----- nvinfo : EIATTR_FRAME_SIZE
	.align		4
.L_5:
        /*0024*/ 	.byte	0x04, 0x11
        /*0026*/ 	.short	(.L_7 - .L_6)
	.align		4
.L_6:
        /*0028*/ 	.word	index@(_Z13threennKerneliiiiPKfS0_PfPi)
        /*002c*/ 	.word	0x00000000


	//----- nvinfo : EIATTR_REGCOUNT
	.align		4
.L_7:
        /*0030*/ 	.byte	0x04, 0x2f
        /*0032*/ 	.short	(.L_9 - .L_8)
	.align		4
.L_8:
        /*0034*/ 	.word	index@(_Z22threeinterpolateKerneliiiiiPKfPKiS0_Pf)
        /*0038*/ 	.word	0x00000028


	//----- nvinfo : EIATTR_FRAME_SIZE
	.align		4
.L_9:
        /*003c*/ 	.byte	0x04, 0x11
        /*003e*/ 	.short	(.L_11 - .L_10)
	.align		4
.L_10:
        /*0040*/ 	.word	index@(_Z22threeinterpolateKerneliiiiiPKfPKiS0_Pf)
        /*0044*/ 	.word	0x00000000


	//----- nvinfo : EIATTR_REGCOUNT
	.align		4
.L_11:
        /*0048*/ 	.byte	0x04, 0x2f
        /*004a*/ 	.short	(.L_13 - .L_12)
	.align		4
.L_12:
        /*004c*/ 	.word	index@(_Z26threeinterpolategradKerneliiiiiPKfPKiS0_Pf)
        /*0050*/ 	.word	0x00000028


	//----- nvinfo : EIATTR_FRAME_SIZE
	.align		4
.L_13:
        /*0054*/ 	.byte	0x04, 0x11
        /*0056*/ 	.short	(.L_15 - .L_14)
	.align		4
.L_14:
        /*0058*/ 	.word	index@(_Z26threeinterpolategradKerneliiiiiPKfPKiS0_Pf)
        /*005c*/ 	.word	0x00000000


	//----- nvinfo : EIATTR_MIN_STACK_SIZE
	.align		4
.L_15:
        /*0060*/ 	.byte	0x04, 0x12
        /*0062*/ 	.short	(.L_17 - .L_16)
	.align		4
.L_16:
        /*0064*/ 	.word	index@(_Z26threeinterpolategradKerneliiiiiPKfPKiS0_Pf)
        /*0068*/ 	.word	0x00000000


	//----- nvinfo : EIATTR_MIN_STACK_SIZE
	.align		4
.L_17:
        /*006c*/ 	.byte	0x04, 0x12
        /*006e*/ 	.short	(.L_19 - .L_18)
	.align		4
.L_18:
        /*0070*/ 	.word	index@(_Z22threeinterpolateKerneliiiiiPKfPKiS0_Pf)
        /*0074*/ 	.word	0x00000000


	//----- nvinfo : EIATTR_MIN_STACK_SIZE
	.align		4
.L_19:
        /*0078*/ 	.byte	0x04, 0x12
        /*007a*/ 	.short	(.L_21 - .L_20)
	.align		4
.L_20:
        /*007c*/ 	.word	index@(_Z13threennKerneliiiiPKfS0_PfPi)
        /*0080*/ 	.word	0x00000000
.L_21:


//--------------------- .nv.compat                --------------------------
	.section	.nv.compat,"",@"SHT_CUDA_COMPAT_INFO"
	.align	4
        /*0000*/ 	.byte	0x02, 0x09, 0x00, 0x00, 0x02, 0x02, 0x01, 0x00, 0x02, 0x05, 0x05, 0x00, 0x03, 0x07, 0x01, 0x01
        /*0010*/ 	.byte	0x02, 0x03, 0x00, 0x00, 0x02, 0x06, 0x01, 0x00, 0x04, 0x0b, 0x08, 0x00, 0x01, 0x00, 0x00, 0x00
        /*0020*/ 	.byte	0x00, 0x00, 0x00, 0x00


//--------------------- .nv.info._Z26threeinterpolategradKerneliiiiiPKfPKiS0_Pf --------------------------
	.section	.nv.info._Z26threeinterpolategradKerneliiiiiPKfPKiS0_Pf,"",@"SHT_CUDA_INFO"
	.sectionflags	@""
	.align	4


	//----- nvinfo : EIATTR_CUDA_API_VERSION
	.align		4
        /*0000*/ 	.byte	0x04, 0x37
        /*0002*/ 	.short	(.L_23 - .L_22)
.L_22:
        /*0004*/ 	.word	0x00000082


	//----- nvinfo : EIATTR_KPARAM_INFO
	.align		4
.L_23:
        /*0008*/ 	.byte	0x04, 0x17
        /*000a*/ 	.short	(.L_25 - .L_24)
.L_24:
        /*000c*/ 	.word	0x00000000
        /*0010*/ 	.short	0x0008
        /*0012*/ 	.short	0x0030
        /*0014*/ 	.byte	0x00, 0xf5, 0x21, 0x00


	//----- nvinfo : EIATTR_KPARAM_INFO
	.align		4
.L_25:
        /*0018*/ 	.byte	0x04, 0x17
        /*001a*/ 	.short	(.L_27 - .L_26)
.L_26:
        /*001c*/ 	.word	0x00000000
        /*0020*/ 	.short	0x0007
        /*0022*/ 	.short	0x0028
        /*0024*/ 	.byte	0x00, 0xf5, 0x21, 0x00


	//----- nvinfo : EIATTR_KPARAM_INFO
	.align		4
.L_27:
        /*0028*/ 	.byte	0x04, 0x17
        /*002a*/ 	.short	(.L_29 - .L_28)
.L_28:
        /*002c*/ 	.word	0x00000000
        /*0030*/ 	.short	0x0006
        /*0032*/ 	.short	0x0020
        /*0034*/ 	.byte	0x00, 0xf5, 0x21, 0x00


	//----- nvinfo : EIATTR_KPARAM_INFO
	.align		4
.L_29:
        /*0038*/ 	.byte	0x04, 0x17
        /*003a*/ 	.short	(.L_31 - .L_30)
.L_30:
        /*003c*/ 	.word	0x00000000
        /*0040*/ 	.short	0x0005
        /*0042*/ 	.short	0x0018
        /*0044*/ 	.byte	0x00, 0xf5, 0x21, 0x00


	//----- nvinfo : EIATTR_KPARAM_INFO
	.align		4
.L_31:
        /*0048*/ 	.byte	0x04, 0x17
        /*004a*/ 	.short	(.L_33 - .L_32)
.L_32:
        /*004c*/ 	.word	0x00000000
        /*0050*/ 	.short	0x0004
        /*0052*/ 	.short	0x0010
        /*0054*/ 	.byte	0x00, 0xf0, 0x11, 0x00


	//----- nvinfo : EIATTR_KPARAM_INFO
	.align		4
.L_33:
        /*0058*/ 	.byte	0x04, 0x17
        /*005a*/ 	.short	(.L_35 - .L_34)
.L_34:
        /*005c*/ 	.word	0x00000000
        /*0060*/ 	.short	0x0003
        /*0062*/ 	.short	0x000c
        /*0064*/ 	.byte	0x00, 0xf0, 0x11, 0x00


	//----- nvinfo : EIATTR_KPARAM_INFO
	.align		4
.L_35:
        /*0068*/ 	.byte	0x04, 0x17
        /*006a*/ 	.short	(.L_37 - .L_36)
.L_36:
        /*006c*/ 	.word	0x00000000
        /*0070*/ 	.short	0x0002
        /*0072*/ 	.short	0x0008
        /*0074*/ 	.byte	0x00, 0xf0, 0x11, 0x00


	//----- nvinfo : EIATTR_KPARAM_INFO
	.align		4
.L_37:
        /*0078*/ 	.byte	0x04, 0x17
        /*007a*/ 	.short	(.L_39 - .L_38)
.L_38:
        /*007c*/ 	.word	0x00000000
        /*0080*/ 	.short	0x0001
        /*0082*/ 	.short	0x0004
        /*0084*/ 	.byte	0x00, 0xf0, 0x11, 0x00


	//----- nvinfo : EIATTR_KPARAM_INFO
	.align		4
.L_39:
        /*0088*/ 	.byte	0x04, 0x17
        /*008a*/ 	.short	(.L_41 - .L_40)
.L_40:
        /*008c*/ 	.word	0x00000000
        /*0090*/ 	.short	0x0000
        /*0092*/ 	.short	0x0000
        /*0094*/ 	.byte	0x00, 0xf0, 0x11, 0x00


	//----- nvinfo : EIATTR_SPARSE_MMA_MASK
	.align		4
.L_41:
        /*0098*/ 	.byte	0x03, 0x50
        /*009a*/ 	.short	0x0000


	//----- nvinfo : EIATTR_MAXREG_COUNT
	.align		4
        /*009c*/ 	.byte	0x03, 0x1b
        /*009e*/ 	.short	0x00ff


	//----- nvinfo : EIATTR_MERCURY_ISA_VERSION
	.align		4
        /*00a0*/ 	.byte	0x03, 0x5f
        /*00a2*/ 	.short	0x0101


	//----- nvinfo : EIATTR_VRC_CTA_INIT_COUNT
	.align		4
        /*00a4*/ 	.byte	0x02, 0x4a
	.zero		1
	.zero		1


	//----- nvinfo : EIATTR_EXIT_INSTR_OFFSETS
	.align		4
        /*00a8*/ 	.byte	0x04, 0x1c
        /*00aa*/ 	.short	(.L_43 - .L_42)


	//   ....[0]....
.L_42:
        /*00ac*/ 	.word	0x00000040


	//   ....[1]....
        /*00b0*/ 	.word	0x00000090


	//   ....[2]....
        /*00b4*/ 	.word	0x00000fb0


	//----- nvinfo : EIATTR_CRS_STACK_SIZE
	.align		4
.L_43:
        /*00b8*/ 	.byte	0x04, 0x1e
        /*00ba*/ 	.short	(.L_45 - .L_44)
.L_44:
        /*00bc*/ 	.word	0x00000000


	//----- nvinfo : EIATTR_CBANK_PARAM_SIZE
	.align		4
.L_45:
        /*00c0*/ 	.byte	0x03, 0x19
        /*00c2*/ 	.short	0x0038


	//----- nvinfo : EIATTR_PARAM_CBANK
	.align		4
        /*00c4*/ 	.byte	0x04, 0x0a
        /*00c6*/ 	.short	(.L_47 - .L_46)
	.align		4
.L_46:
        /*00c8*/ 	.word	index@(.nv.constant0._Z26threeinterpolategradKerneliiiiiPKfPKiS0_Pf)
        /*00cc*/ 	.short	0x0380
        /*00ce*/ 	.short	0x0038


	//----- nvinfo : EIATTR_SW_WAR
	.align		4
.L_47:
        /*00d0*/ 	.byte	0x04, 0x36
        /*00d2*/ 	.short	(.L_49 - .L_48)
.L_48:
        /*00d4*/ 	.word	0x00000008
.L_49:


//--------------------- .nv.info._Z22threeinterpolateKerneliiiiiPKfPKiS0_Pf --------------------------
	.section	.nv.info._Z22threeinterpolateKerneliiiiiPKfPKiS0_Pf,"",@"SHT_CUDA_INFO"
	.sectionflags	@""
	.align	4


	//----- nvinfo : EIATTR_CUDA_API_VERSION
	.align		4
        /*0000*/ 	.byte	0x04, 0x37
        /*0002*/ 	.short	(.L_51 - .L_50)
.L_50:
        /*0004*/ 	.word	0x00000082


	//----- nvinfo : EIATTR_KPARAM_INFO
	.align		4
.L_51:
        /*0008*/ 	.byte	0x04, 0x17
        /*000a*/ 	.short	(.L_53 - .L_52)
.L_52:
        /*000c*/ 	.word	0x00000000
        /*0010*/ 	.short	0x0008
        /*0012*/ 	.short	0x0030
        /*0014*/ 	.byte	0x00, 0xf5, 0x21, 0x00


	//----- nvinfo : EIATTR_KPARAM_INFO
	.align		4
.L_53:
        /*0018*/ 	.byte	0x04, 0x17
        /*001a*/ 	.short	(.L_55 - .L_54)
.L_54:
        /*001c*/ 	.word	0x00000000
        /*0020*/ 	.short	0x0007
        /*0022*/ 	.short	0x0028
        /*0024*/ 	.byte	0x00, 0xf5, 0x21, 0x00


	//----- nvinfo : EIATTR_KPARAM_INFO
	.align		4
.L_55:
        /*0028*/ 	.byte	0x04, 0x17
        /*002a*/ 	.short	(.L_57 - .L_56)
.L_56:
        /*002c*/ 	.word	0x00000000
        /*0030*/ 	.short	0x0006
        /*0032*/ 	.short	0x0020
        /*0034*/ 	.byte	0x00, 0xf5, 0x21, 0x00


	//----- nvinfo : EIATTR_KPARAM_INFO
	.align		4
.L_57:
        /*0038*/ 	.byte	0x04, 0x17
        /*003a*/ 	.short	(.L_59 - .L_58)
.L_58:
        /*003c*/ 	.word	0x00000000
        /*0040*/ 	.short	0x0005
        /*0042*/ 	.short	0x0018
        /*0044*/ 	.byte	0x00, 0xf5, 0x21, 0x00


	//----- nvinfo : EIATTR_KPARAM_INFO
	.align		4
.L_59:
        /*0048*/ 	.byte	0x04, 0x17
        /*004a*/ 	.short	(.L_61 - .L_60)
.L_60:
        /*004c*/ 	.word	0x00000000
        /*0050*/ 	.short	0x0004
        /*0052*/ 	.short	0x0010
        /*0054*/ 	.byte	0x00, 0xf0, 0x11, 0x00


	//----- nvinfo : EIATTR_KPARAM_INFO
	.align		4
.L_61:
        /*0058*/ 	.byte	0x04, 0x17
        /*005a*/ 	.short	(.L_63 - .L_62)
.L_62:
        /*005c*/ 	.word	0x00000000
        /*0060*/ 	.short	0x0003
        /*0062*/ 	.short	0x000c
        /*0064*/ 	.byte	0x00, 0xf0, 0x11, 0x00


	//----- nvinfo : EIATTR_KPARAM_INFO
	.align		4
.L_63:
        /*0068*/ 	.byte	0x04, 0x17
        /*006a*/ 	.short	(.L_65 - .L_64)
.L_64:
        /*006c*/ 	.word	0x00000000
        /*0070*/ 	.short	0x0002
        /*0072*/ 	.short	0x0008
        /*0074*/ 	.byte	0x00, 0xf0, 0x11, 0x00


	//----- nvinfo : EIATTR_KPARAM_INFO
	.align		4
.L_65:
        /*0078*/ 	.byte	0x04, 0x17
        /*007a*/ 	.short	(.L_67 - .L_66)
.L_66:
        /*007c*/ 	.word	0x00000000
        /*0080*/ 	.short	0x0001
        /*0082*/ 	.short	0x0004
        /*0084*/ 	.byte	0x00, 0xf0, 0x11, 0x00


	//----- nvinfo : EIATTR_KPARAM_INFO
	.align		4
.L_67:
        /*0088*/ 	.byte	0x04, 0x17
        /*008a*/ 	.short	(.L_69 - .L_68)
.L_68:
        /*008c*/ 	.word	0x00000000
        /*0090*/ 	.short	0x0000
        /*0092*/ 	.short	0x0000
        /*0094*/ 	.byte	0x00, 0xf0, 0x11, 0x00


	//----- nvinfo : EIATTR_SPARSE_MMA_MASK
	.align		4
.L_69:
        /*0098*/ 	.byte	0x03, 0x50
        /*009a*/ 	.short	0x0000


	//----- nvinfo : EIATTR_MAXREG_COUNT
	.align		4
        /*009c*/ 	.byte	0x03, 0x1b
        /*009e*/ 	.short	0x00ff


	//----- nvinfo : EIATTR_MERCURY_ISA_VERSION
	.align		4
        /*00a0*/ 	.byte	0x03, 0x5f
        /*00a2*/ 	.short	0x0101


	//----- nvinfo : EIATTR_VRC_CTA_INIT_COUNT
	.align		4
        /*00a4*/ 	.byte	0x02, 0x4a
	.zero		1
	.zero		1


	//----- nvinfo : EIATTR_EXIT_INSTR_OFFSETS
	.align		4
        /*00a8*/ 	.byte	0x04, 0x1c
        /*00aa*/ 	.short	(.L_71 - .L_70)


	//   ....[0]....
.L_70:
        /*00ac*/ 	.word	0x00000040


	//   ....[1]....
        /*00b0*/ 	.word	0x000000b0


	//   ....[2]....
        /*00b4*/ 	.word	0x00000f70


	//----- nvinfo : EIATTR_CRS_STACK_SIZE
	.align		4
.L_71:
        /*00b8*/ 	.byte	0x04, 0x1e
        /*00ba*/ 	.short	(.L_73 - .L_72)
.L_72:
        /*00bc*/ 	.word	0x00000000


	//----- nvinfo : EIATTR_CBANK_PARAM_SIZE
	.align		4
.L_73:
        /*00c0*/ 	.byte	0x03, 0x19
        /*00c2*/ 	.short	0x0038


	//----- nvinfo : EIATTR_PARAM_CBANK
	.align		4
        /*00c4*/ 	.byte	0x04, 0x0a
        /*00c6*/ 	.short	(.L_75 - .L_74)
	.align		4
.L_74:
        /*00c8*/ 	.word	index@(.nv.constant0._Z22threeinterpolateKerneliiiiiPKfPKiS0_Pf)
        /*00cc*/ 	.short	0x0380
        /*00ce*/ 	.short	0x0038


	//----- nvinfo : EIATTR_SW_WAR
	.align		4
.L_75:
        /*00d0*/ 	.byte	0x04, 0x36
        /*00d2*/ 	.short	(.L_77 - .L_76)
.L_76:
        /*00d4*/ 	.word	0x00000008
.L_77:


//--------------------- .nv.info._Z13threennKerneliiiiPKfS0_PfPi --------------------------
	.section	.nv.info._Z13threennKerneliiiiPKfS0_PfPi,"",@"SHT_CUDA_INFO"
	.sectionflags	@""
	.align	4


	//----- nvinfo : EIATTR_CUDA_API_VERSION
	.align		4
        /*0000*/ 	.byte	0x04, 0x37
        /*0002*/ 	.short	(.L_79 - .L_78)
.L_78:
        /*0004*/ 	.word	0x00000082


	//----- nvinfo : EIATTR_KPARAM_INFO
	.align		4
.L_79:
        /*0008*/ 	.byte	0x04, 0x17
        /*000a*/ 	.short	(.L_81 - .L_80)
.L_80:
        /*000c*/ 	.word	0x00000000
        /*0010*/ 	.short	0x0007
        /*0012*/ 	.short	0x0028
        /*0014*/ 	.byte	0x00, 0xf5, 0x21, 0x00


	//----- nvinfo : EIATTR_KPARAM_INFO
	.align		4
.L_81:
        /*0018*/ 	.byte	0x04, 0x17
        /*001a*/ 	.short	(.L_83 - .L_82)
.L_82:
        /*001c*/ 	.word	0x00000000
        /*0020*/ 	.short	0x0006
        /*0022*/ 	.short	0x0020
        /*0024*/ 	.byte	0x00, 0xf5, 0x21, 0x00


	//----- nvinfo : EIATTR_KPARAM_INFO
	.align		4
.L_83:
        /*0028*/ 	.byte	0x04, 0x17
        /*002a*/ 	.short	(.L_85 - .L_84)
.L_84:
        /*002c*/ 	.word	0x00000000
        /*0030*/ 	.short	0x0005
        /*0032*/ 	.short	0x0018
        /*0034*/ 	.byte	0x00, 0xf5, 0x21, 0x00


	//----- nvinfo : EIATTR_KPARAM_INFO
	.align		4
.L_85:
        /*0038*/ 	.byte	0x04, 0x17
        /*003a*/ 	.short	(.L_87 - .L_86)
.L_86:
        /*003c*/ 	.word	0x00000000
        /*0040*/ 	.short	0x0004
        /*0042*/ 	.short	0x0010
        /*0044*/ 	.byte	0x00, 0xf5, 0x21, 0x00


	//----- nvinfo : EIATTR_KPARAM_INFO
	.align		4
.L_87:
        /*0048*/ 	.byte	0x04, 0x17
        /*004a*/ 	.short	(.L_89 - .L_88)
.L_88:
        /*004c*/ 	.word	0x00000000
        /*0050*/ 	.short	0x0003
        /*0052*/ 	.short	0x000c
        /*0054*/ 	.byte	0x00, 0xf0, 0x11, 0x00


	//----- nvinfo : EIATTR_KPARAM_INFO
	.align		4
.L_89:
        /*0058*/ 	.byte	0x04, 0x17
        /*005a*/ 	.short	(.L_91 - .L_90)
.L_90:
        /*005c*/ 	.word	0x00000000
        /*0060*/ 	.short	0x0002
        /*0062*/ 	.short	0x0008
        /*0064*/ 	.byte	0x00, 0xf0, 0x11, 0x00


	//----- nvinfo : EIATTR_KPARAM_INFO
	.align		4
.L_91:
        /*0068*/ 	.byte	0x04, 0x17
        /*006a*/ 	.short	(.L_93 - .L_92)
.L_92:
        /*006c*/ 	.word	0x00000000
        /*0070*/ 	.short	0x0001
        /*0072*/ 	.short	0x0004
        /*0074*/ 	.byte	0x00, 0xf0, 0x11, 0x00


	//----- nvinfo : EIATTR_KPARAM_INFO
	.align		4
.L_93:
        /*0078*/ 	.byte	0x04, 0x17
        /*007a*/ 	.short	(.L_95 - .L_94)
.L_94:
        /*007c*/ 	.word	0x00000000
        /*0080*/ 	.short	0x0000
        /*0082*/ 	.short	0x0000
        /*0084*/ 	.byte	0x00, 0xf0, 0x11, 0x00


	//----- nvinfo : EIATTR_SPARSE_MMA_MASK
	.align		4
.L_95:
        /*0088*/ 	.byte	0x03, 0x50
        /*008a*/ 	.short	0x0000


	//----- nvinfo : EIATTR_MAXREG_COUNT
	.align		4
        /*008c*/ 	.byte	0x03, 0x1b
        /*008e*/ 	.short	0x00ff


	//----- nvinfo : EIATTR_MERCURY_ISA_VERSION
	.align		4
        /*0090*/ 	.byte	0x03, 0x5f
        /*0092*/ 	.short	0x0101


	//----- nvinfo : EIATTR_VRC_CTA_INIT_COUNT
	.align		4
        /*0094*/ 	.byte	0x02, 0x4a
	.zero		1
	.zero		1


	//----- nvinfo : EIATTR_EXIT_INSTR_OFFSETS
	.align		4
        /*0098*/ 	.byte	0x04, 0x1c
        /*009a*/ 	.short	(.L_97 - .L_96)


	//   ....[0]....
.L_96:
        /*009c*/ 	.word	0x00000040


	//   ....[1]....
        /*00a0*/ 	.word	0x00000260


	//   ....[2]....
        /*00a4*/ 	.word	0x00001030


	//   ....[3]....
        /*00a8*/ 	.word	0x000024b0


	//----- nvinfo : EIATTR_CRS_STACK_SIZE
	.align		4
.L_97:
        /*00ac*/ 	.byte	0x04, 0x1e
        /*00ae*/ 	.short	(.L_99 - .L_98)
.L_98:
        /*00b0*/ 	.word	0x00000000


	//----- nvinfo : EIATTR_CBANK_PARAM_SIZE
	.align		4
.L_99:
        /*00b4*/ 	.byte	0x03, 0x19
        /*00b6*/ 	.short	0x0030


	//----- nvinfo : EIATTR_PARAM_CBANK
	.align		4
        /*00b8*/ 	.byte	0x04, 0x0a
        /*00ba*/ 	.short	(.L_101 - .L_100)
	.align		4
.L_100:
        /*00bc*/ 	.word	index@(.nv.constant0._Z13threennKerneliiiiPKfS0_PfPi)
        /*00c0*/ 	.short	0x0380
        /*00c2*/ 	.short	0x0030


	//----- nvinfo : EIATTR_SW_WAR
	.align		4
.L_101:
        /*00c4*/ 	.byte	0x04, 0x36
        /*00c6*/ 	.short	(.L_103 - .L_102)
.L_102:
        /*00c8*/ 	.word	0x00000008
.L_103:


//--------------------- .nv.callgraph             --------------------------
	.section	.nv.callgraph,"",@"SHT_CUDA_CALLGRAPH"
	.align	4
	.sectionentsize	8
	.align		4
        /*0000*/ 	.word	0x00000000
	.align		4
        /*0004*/ 	.word	0xffffffff
	.align		4
        /*0008*/ 	.word	0x00000000
	.align		4
        /*000c*/ 	.word	0xfffffffe
	.align		4
        /*0010*/ 	.word	0x00000000
	.align		4
        /*0014*/ 	.word	0xfffffffd
	.align		4
        /*0018*/ 	.word	0x00000000
	.align		4
        /*001c*/ 	.word	0xfffffffc


//--------------------- .text._Z26threeinterpolategradKerneliiiiiPKfPKiS0_Pf --------------------------
	.section	.text._Z26threeinterpolategradKerneliiiiiPKfPKiS0_Pf,"ax",@progbits
	.align	128
        .global         _Z26threeinterpolategradKerneliiiiiPKfPKiS0_Pf
        .type           _Z26threeinterpolategradKerneliiiiiPKfPKiS0_Pf,@function
        .size           _Z26threeinterpolategradKerneliiiiiPKfPKiS0_Pf,(.L_x_97 - _Z26threeinterpolategradKerneliiiiiPKfPKiS0_Pf)
        .other          _Z26threeinterpolategradKerneliiiiiPKfPKiS0_Pf,@"STO_CUDA_ENTRY STV_DEFAULT"
_Z26threeinterpolategradKerneliiiiiPKfPKiS0_Pf:
.text._Z26threeinterpolategradKerneliiiiiPKfPKiS0_Pf:
[----:B------:R-:W-:Y:S08]  /*0000*/  LDC R1, c[0x0][0x37c] ;  /* 0x0000df00ff017b82 */ /* 0x000ff00000000800 */
[----:B------:R-:W0:Y:S08]  /*0010*/  S2UR UR4, SR_CTAID.X ;  /* 0x00000000000479c3 */ /* 0x000e300000002500 */
[----:B------:R-:W0:Y:S02]  /*0020*/  LDC R0, c[0x0][0x380] ;  /* 0x0000e000ff007b82 */ /* 0x000e240000000800 */
[----:B0-----:R-:W-:-:S13]  /*0030*/  ISETP.LE.AND P0, PT, R0, UR4, PT ;  /* 0x0000000400007c0c */ /* 0x001fda000bf03270 */
[----:B------:R-:W-:Y:S05]  /*0040*/  @P0 EXIT ;  /* 0x000000000000094d */ /* 0x000fea0003800000 */
[----:B------:R-:W0:Y:S01]  /*0050*/  LDC R0, c[0x0][0x390] ;  /* 0x0000e400ff007b82 */ /* 0x000e220000000800 */
[----:B------:R-:W0:Y:S02]  /*0060*/  LDCU UR5, c[0x0][0x38c] ;  /* 0x00007180ff0577ac */ /* 0x000e240008000800 */
[----:B0-----:R-:W-:-:S04]  /*0070*/  VIMNMX R0, PT, PT, R0, UR5, PT ;  /* 0x0000000500007c48 */ /* 0x001fc8000bfe0100 */
[----:B------:R-:W-:-:S13]  /*0080*/  ISETP.GE.AND P0, PT, R0, 0x1, PT ;  /* 0x000000010000780c */ /* 0x000fda0003f06270 */
[----:B------:R-:W-:Y:S05]  /*0090*/  @!P0 EXIT ;  /* 0x000000000000894d */ /* 0x000fea0003800000 */
[----:B------:R-:W0:Y:S01]  /*00a0*/  LDCU.64 UR6, c[0x0][0x3b0] ;  /* 0x00007600ff0677ac */ /* 0x000e220008000a00 */
[----:B------:R-:W1:Y:S01]  /*00b0*/  LDCU.64 UR8, c[0x0][0x358] ;  /* 0x00006b00ff0877ac */ /* 0x000e620008000a00 */
[----:B0-----:R-:W-:-:S04]  /*00c0*/  UIADD3 UR5, UP0, UPT, UR6, 0x10, URZ ;  /* 0x0000001006057890 */ /* 0x001fc8000ff1e0ff */
[----:B------:R-:W-:Y:S02]  /*00d0*/  UIADD3.X UR6, UPT, UPT, URZ, UR7, URZ, UP0, !UPT ;  /* 0x00000007ff067290 */ /* 0x000fe400087fe4ff */
[----:B------:R-:W-:-:S04]  /*00e0*/  MOV R2, UR5 ;  /* 0x0000000500027c02 */ /* 0x000fc80008000f00 */
[----:B-1----:R-:W-:-:S07]  /*00f0*/  MOV R3, UR6 ;  /* 0x0000000600037c02 */ /* 0x002fce0008000f00 */
.L_x_9:
[----:B0-----:R-:W0:Y:S01]  /*0100*/  S2R R0, SR_TID.X ;  /* 0x0000000000007919 */ /* 0x001e220000002100 */
[----:B------:R-:W0:Y:S01]  /*0110*/  LDCU UR5, c[0x0][0x384] ;  /* 0x00007080ff0577ac */ /* 0x000e220008000800 */
[----:B------:R-:W-:Y:S01]  /*0120*/  BSSY.RECONVERGENT B0, `(.L_x_0) ;  /* 0x00000e3000007945 */ /* 0x000fe20003800200 */
[----:B0-----:R-:W-:-:S13]  /*0130*/  ISETP.GE.AND P0, PT, R0, UR5, PT ;  /* 0x0000000500007c0c */ /* 0x001fda000bf06270 */
[----:B-12--5:R-:W-:Y:S05]  /*0140*/  @P0 BRA `(.L_x_1) ;  /* 0x0000000c00800947 */ /* 0x026fea0003800000 */
.L_x_8:
[----:B0----5:R-:W0:Y:S01]  /*0150*/  LDC R9, c[0x0][0x384] ;  /* 0x0000e100ff097b82 */ /* 0x021e220000000800 */
[----:B-1----:R-:W1:Y:S07]  /*0160*/  LDCU UR5, c[0x0][0x390] ;  /* 0x00007200ff0577ac */ /* 0x002e6e0008000800 */
[----:B--2---:R-:W2:Y:S08]  /*0170*/  LDC.64 R6, c[0x0][0x3a0] ;  /* 0x0000e800ff067b82 */ /* 0x004eb00000000a00 */
[----:B------:R-:W3:Y:S01]  /*0180*/  LDC.64 R4, c[0x0][0x3a8] ;  /* 0x0000ea00ff047b82 */ /* 0x000ee20000000a00 */
[----:B0-----:R-:W-:-:S07]  /*0190*/  IMAD R9, R9, UR4, R0 ;  /* 0x0000000409097c24 */ /* 0x001fce000f8e0200 */
[----:B------:R-:W1:Y:S01]  /*01a0*/  LDC.64 R16, c[0x0][0x388] ;  /* 0x0000e200ff107b82 */ /* 0x000e620000000a00 */
[----:B------:R-:W-:-:S05]  /*01b0*/  LEA R9, R9, R9, 0x1 ;  /* 0x0000000909097211 */ /* 0x000fca00078e08ff */
[----:B--2---:R-:W-:-:S05]  /*01c0*/  IMAD.WIDE R6, R9, 0x4, R6 ;  /* 0x0000000409067825 */ /* 0x004fca00078e0206 */
[----:B------:R-:W2:Y:S01]  /*01d0*/  LDG.E.CONSTANT R11, desc[UR8][R6.64] ;  /* 0x00000008060b7981 */ /* 0x000ea2000c1e9900 */
[----:B---3--:R-:W-:-:S03]  /*01e0*/  IMAD.WIDE R4, R9, 0x4, R4 ;  /* 0x0000000409047825 */ /* 0x008fc600078e0204 */
[----:B------:R-:W3:Y:S04]  /*01f0*/  LDG.E.CONSTANT R12, desc[UR8][R6.64+0x4] ;  /* 0x00000408060c7981 */ /* 0x000ee8000c1e9900 */
[----:B------:R-:W4:Y:S04]  /*0200*/  LDG.E.CONSTANT R13, desc[UR8][R6.64+0x8] ;  /* 0x00000808060d7981 */ /* 0x000f28000c1e9900 */
[----:B------:R0:W5:Y:S04]  /*0210*/  LDG.E.CONSTANT R8, desc[UR8][R4.64] ;  /* 0x0000000804087981 */ /* 0x000168000c1e9900 */
[----:B------:R0:W5:Y:S04]  /*0220*/  LDG.E.CONSTANT R9, desc[UR8][R4.64+0x4] ;  /* 0x0000040804097981 */ /* 0x000168000c1e9900 */
[----:B------:R0:W5:Y:S01]  /*0230*/  LDG.E.CONSTANT R10, desc[UR8][R4.64+0x8] ;  /* 0x00000808040a7981 */ /* 0x000162000c1e9900 */
[----:B-1----:R-:W-:-:S04]  /*0240*/  IMAD R14, R17, UR5, RZ ;  /* 0x00000005110e7c24 */ /* 0x002fc8000f8e02ff */
[----:B------:R-:W-:-:S04]  /*0250*/  IMAD R15, R14, R16, RZ ;  /* 0x000000100e0f7224 */ /* 0x000fc800078e02ff */
[----:B------:R-:W-:-:S04]  /*0260*/  IMAD R15, R15, UR4, RZ ;  /* 0x000000040f0f7c24 */ /* 0x000fc8000f8e02ff */
[-CC-:B--2---:R-:W-:Y:S02]  /*0270*/  IMAD R11, R11, R14.reuse, R15.reuse ;  /* 0x0000000e0b0b7224 */ /* 0x184fe400078e020f */
[-CC-:B---3--:R-:W-:Y:S02]  /*0280*/  IMAD R12, R12, R14.reuse, R15.reuse ;  /* 0x0000000e0c0c7224 */ /* 0x188fe400078e020f */
[----:B----4-:R-:W-:Y:S02]  /*0290*/  IMAD R13, R13, R14, R15 ;  /* 0x0000000e0d0d7224 */ /* 0x010fe400078e020f */
[----:B0-----:R-:W-:-:S07]  /*02a0*/  HFMA2 R14, -RZ, RZ, 0, 0 ;  /* 0x00000000ff0e7431 */ /* 0x001fce00000001ff */
.L_x_7:
[----:B01----:R-:W0:Y:S01]  /*02b0*/  LDC R15, c[0x0][0x390] ;  /* 0x0000e400ff0f7b82 */ /* 0x003e220000000800 */
[----:B------:R-:W-:-:S07]  /*02c0*/  MOV R22, RZ ;  /* 0x000000ff00167202 */ /* 0x000fce0000000f00 */
[----:B------:R-:W1:Y:S01]  /*02d0*/  LDC R17, c[0x0][0x38c] ;  /* 0x0000e300ff117b82 */ /* 0x000e620000000800 */
[----:B0-----:R-:W-:Y:S01]  /*02e0*/  ISETP.GE.U32.AND P0, PT, R15, 0x8, PT ;  /* 0x000000080f00780c */ /* 0x001fe20003f06070 */
[CC--:B------:R-:W-:Y:S02]  /*02f0*/  IMAD R18, R14.reuse, R15.reuse, R11 ;  /* 0x0000000f0e127224 */ /* 0x0c0fe400078e020b */
[CC--:B------:R-:W-:Y:S02]  /*0300*/  IMAD R19, R14.reuse, R15.reuse, R12 ;  /* 0x0000000f0e137224 */ /* 0x0c0fe400078e020c */
[----:B------:R-:W-:-:S08]  /*0310*/  IMAD R16, R14, R15, R13 ;  /* 0x0000000f0e107224 */ /* 0x000fd000078e020d */
[----:B-12---:R-:W-:Y:S05]  /*0320*/  @!P0 BRA `(.L_x_2) ;  /* 0x0000000400488947 */ /* 0x006fea0003800000 */
[----:B------:R-:W0:Y:S01]  /*0330*/  LDC R5, c[0x0][0x384] ;  /* 0x0000e100ff057b82 */ /* 0x000e220000000800 */
[----:B------:R-:W1:Y:S01]  /*0340*/  LDCU UR5, c[0x0][0x390] ;  /* 0x00007200ff0577ac */ /* 0x000e620008000800 */
[----:B------:R-:W-:Y:S02]  /*0350*/  MOV R29, R16 ;  /* 0x00000010001d7202 */ /* 0x000fe40000000f00 */
[----:B------:R-:W-:Y:S02]  /*0360*/  MOV R27, R19 ;  /* 0x00000013001b7202 */ /* 0x000fe40000000f00 */
[----:B------:R-:W-:Y:S01]  /*0370*/  MOV R25, R18 ;  /* 0x0000001200197202 */ /* 0x000fe20000000f00 */
[----:B-1----:R-:W-:-:S04]  /*0380*/  ULOP3.LUT UR5, UR5, 0x7ffffff8, URZ, 0xc0, !UPT ;  /* 0x7ffffff805057892 */ /* 0x002fc8000f8ec0ff */
[----:B------:R-:W-:Y:S01]  /*0390*/  UIADD3 UR5, UPT, UPT, -UR5, URZ, URZ ;  /* 0x000000ff05057290 */ /* 0x000fe2000fffe1ff */
[----:B0-----:R-:W-:-:S04]  /*03a0*/  IMAD R4, R5, UR4, R0 ;  /* 0x0000000405047c24 */ /* 0x001fc8000f8e0200 */
[----:B------:R-:W-:Y:S01]  /*03b0*/  IMAD R4, R4, R17, R14 ;  /* 0x0000001104047224 */ /* 0x000fe200078e020e */
[----:B------:R-:W-:-:S03]  /*03c0*/  MOV R24, UR5 ;  /* 0x0000000500187c02 */ /* 0x000fc60008000f00 */
[----:B------:R-:W-:-:S07]  /*03d0*/  IMAD R31, R4, R15, RZ ;  /* 0x0000000f041f7224 */ /* 0x000fce00078e02ff */
.L_x_3:
[----:B----4-:R-:W0:Y:S02]  /*03e0*/  LDC.64 R4, c[0x0][0x398] ;  /* 0x0000e600ff047b82 */ /* 0x010e240000000a00 */
[----:B0-----:R-:W-:-:S05]  /*03f0*/  IMAD.WIDE R4, R31, 0x4, R4 ;  /* 0x000000041f047825 */ /* 0x001fca00078e0204 */
[----:B------:R-:W2:Y:S04]  /*0400*/  LDG.E.CONSTANT R23, desc[UR8][R4.64] ;  /* 0x0000000804177981 */ /* 0x000ea8000c1e9900 */
[----:B------:R-:W3:Y:S04]  /*0410*/  LDG.E.CONSTANT R35, desc[UR8][R4.64+0x4] ;  /* 0x0000040804237981 */ /* 0x000ee8000c1e9900 */
[----:B------:R-:W4:Y:S01]  /*0420*/  LDG.E.CONSTANT R33, desc[UR8][R4.64+0x8] ;  /* 0x0000080804217981 */ /* 0x000f22000c1e9900 */
[----:B------:R-:W-:-:S03]  /*0430*/  IMAD.WIDE R6, R25, 0x4, R2 ;  /* 0x0000000419067825 */ /* 0x000fc600078e0202 */
[----:B------:R-:W4:Y:S01]  /*0440*/  LDG.E.CONSTANT R37, desc[UR8][R4.64+0xc] ;  /* 0x00000c0804257981 */ /* 0x000f22000c1e9900 */
[----:B------:R-:W-:-:S03]  /*0450*/  IMAD.WIDE R20, R27, 0x4, R2 ;  /* 0x000000041b147825 */ /* 0x000fc600078e0202 */
[----:B------:R-:W4:Y:S04]  /*0460*/  LDG.E.CONSTANT R26, desc[UR8][R4.64+0x10] ;  /* 0x00001008041a7981 */ /* 0x000f28000c1e9900 */
[----:B------:R-:W4:Y:S01]  /*0470*/  LDG.E.CONSTANT R28, desc[UR8][R4.64+0x14] ;  /* 0x00001408041c7981 */ /* 0x000f22000c1e9900 */
[-C--:B--2--5:R-:W-:Y:S01]  /*0480*/  FMUL R30, R8, R23.reuse ;  /* 0x00000017081e7220 */ /* 0x0a4fe20000400000 */
[----:B------:R-:W-:-:S04]  /*0490*/  FMUL R32, R9, R23 ;  /* 0x0000001709207220 */ /* 0x000fc80000400000 */
[----:B------:R0:W-:Y:S04]  /*04a0*/  REDG.E.ADD.F32.FTZ.RN.STRONG.GPU desc[UR8][R6.64+-0x10], R30 ;  /* 0xfffff01e060079a6 */ /* 0x0001e8000c12f308 */
[----:B------:R1:W-:Y:S04]  /*04b0*/  REDG.E.ADD.F32.FTZ.RN.STRONG.GPU desc[UR8][R20.64+-0x10], R32 ;  /* 0xfffff020140079a6 */ /* 0x0003e8000c12f308 */
[----:B0-----:R-:W2:Y:S04]  /*04c0*/  LDG.E.CONSTANT R30, desc[UR8][R4.64+0x18] ;  /* 0x00001808041e7981 */ /* 0x001ea8000c1e9900 */
[----:B-1----:R0:W2:Y:S01]  /*04d0*/  LDG.E.CONSTANT R32, desc[UR8][R4.64+0x1c] ;  /* 0x00001c0804207981 */ /* 0x0020a2000c1e9900 */
[----:B------:R-:W-:Y:S01]  /*04e0*/  FMUL R34, R10, R23 ;  /* 0x000000170a227220 */ /* 0x000fe20000400000 */
[----:B------:R-:W-:-:S04]  /*04f0*/  IMAD.WIDE R22, R29, 0x4, R2 ;  /* 0x000000041d167825 */ /* 0x000fc800078e0202 */
[-C--:B---3--:R-:W-:Y:S01]  /*0500*/  FMUL R36, R8, R35.reuse ;  /* 0x0000002308247220 */ /* 0x088fe20000400000 */
[----:B------:R1:W-:Y:S04]  /*0510*/  REDG.E.ADD.F32.FTZ.RN.STRONG.GPU desc[UR8][R22.64+-0x10], R34 ;  /* 0xfffff022160079a6 */ /* 0x0003e8000c12f308 */
[----:B------:R4:W-:Y:S01]  /*0520*/  REDG.E.ADD.F32.FTZ.RN.STRONG.GPU desc[UR8][R6.64+-0xc], R36 ;  /* 0xfffff424060079a6 */ /* 0x0009e2000c12f308 */
[-C--:B-1----:R-:W-:Y:S01]  /*0530*/  FMUL R34, R9, R35.reuse ;  /* 0x0000002309227220 */ /* 0x082fe20000400000 */
[----:B------:R-:W-:-:S04]  /*0540*/  FMUL R35, R10, R35 ;  /* 0x000000230a237220 */ /* 0x000fc80000400000 */
[----:B------:R1:W-:Y:S04]  /*0550*/  REDG.E.ADD.F32.FTZ.RN.STRONG.GPU desc[UR8][R20.64+-0xc], R34 ;  /* 0xfffff422140079a6 */ /* 0x0003e8000c12f308 */
[----:B------:R3:W-:Y:S01]  /*0560*/  REDG.E.ADD.F32.FTZ.RN.STRONG.GPU desc[UR8][R22.64+-0xc], R35 ;  /* 0xfffff423160079a6 */ /* 0x0007e2000c12f308 */
[-C--:B----4-:R-:W-:Y:S01]  /*0570*/  FMUL R36, R8, R37.reuse ;  /* 0x0000002508247220 */ /* 0x090fe20000400000 */
[CC--:B0-----:R-:W-:Y:S01]  /*0580*/  FMUL R5, R9.reuse, R37.reuse ;  /* 0x0000002509057220 */ /* 0x0c1fe20000400000 */
[----:B------:R-:W-:Y:S01]  /*0590*/  FMUL R37, R10, R37 ;  /* 0x000000250a257220 */ /* 0x000fe20000400000 */
[-C--:B-1----:R-:W-:Y:S01]  /*05a0*/  FMUL R34, R9, R33.reuse ;  /* 0x0000002109227220 */ /* 0x082fe20000400000 */
[-C--:B---3--:R-:W-:Y:S01]  /*05b0*/  FMUL R35, R8, R33.reuse ;  /* 0x0000002108237220 */ /* 0x088fe20000400000 */
[----:B------:R-:W-:Y:S01]  /*05c0*/  FMUL R33, R10, R33 ;  /* 0x000000210a217220 */ /* 0x000fe20000400000 */
[----:B------:R-:W-:Y:S01]  /*05d0*/  FMUL R4, R8, R26 ;  /* 0x0000001a08047220 */ /* 0x000fe20000400000 */
[----:B------:R-:W-:-:S02]  /*05e0*/  IADD3 R24, PT, PT, R24, 0x8, RZ ;  /* 0x0000000818187810 */ /* 0x000fc40007ffe0ff */
[----:B------:R0:W-:Y:S04]  /*05f0*/  REDG.E.ADD.F32.FTZ.RN.STRONG.GPU desc[UR8][R6.64+-0x8], R35 ;  /* 0xfffff823060079a6 */ /* 0x0001e8000c12f308 */
[----:B------:R1:W-:Y:S01]  /*0600*/  REDG.E.ADD.F32.FTZ.RN.STRONG.GPU desc[UR8][R20.64+-0x8], R34 ;  /* 0xfffff822140079a6 */ /* 0x0003e2000c12f308 */
[----:B------:R-:W-:-:S03]  /*0610*/  ISETP.NE.AND P0, PT, R24, RZ, PT ;  /* 0x000000ff1800720c */ /* 0x000fc60003f05270 */
[----:B------:R3:W-:Y:S01]  /*0620*/  REDG.E.ADD.F32.FTZ.RN.STRONG.GPU desc[UR8][R22.64+-0x8], R33 ;  /* 0xfffff821160079a6 */ /* 0x0007e2000c12f308 */
[----:B0-----:R-:W-:-:S03]  /*0630*/  FMUL R35, R9, R26 ;  /* 0x0000001a09237220 */ /* 0x001fc60000400000 */
[----:B------:R-:W-:Y:S01]  /*0640*/  REDG.E.ADD.F32.FTZ.RN.STRONG.GPU desc[UR8][R6.64+-0x4], R36 ;  /* 0xfffffc24060079a6 */ /* 0x000fe2000c12f308 */
[----:B------:R-:W-:Y:S01]  /*0650*/  FMUL R26, R10, R26 ;  /* 0x0000001a0a1a7220 */ /* 0x000fe20000400000 */
[-C--:B-1----:R-:W-:Y:S02]  /*0660*/  FMUL R34, R9, R28.reuse ;  /* 0x0000001c09227220 */ /* 0x082fe40000400000 */
[----:B------:R2:W-:Y:S01]  /*0670*/  REDG.E.ADD.F32.FTZ.RN.STRONG.GPU desc[UR8][R20.64+-0x4], R5 ;  /* 0xfffffc05140079a6 */ /* 0x0005e2000c12f308 */
[----:B---3--:R-:W-:-:S03]  /*0680*/  FMUL R33, R8, R28 ;  /* 0x0000001c08217220 */ /* 0x008fc60000400000 */
[----:B------:R0:W-:Y:S01]  /*0690*/  REDG.E.ADD.F32.FTZ.RN.STRONG.GPU desc[UR8][R22.64+-0x4], R37 ;  /* 0xfffffc25160079a6 */ /* 0x0001e2000c12f308 */
[----:B------:R-:W-:-:S03]  /*06a0*/  FMUL R28, R10, R28 ;  /* 0x0000001c0a1c7220 */ /* 0x000fc60000400000 */
[----:B------:R-:W-:Y:S04]  /*06b0*/  REDG.E.ADD.F32.FTZ.RN.STRONG.GPU desc[UR8][R6.64], R4 ;  /* 0x00000004060079a6 */ /* 0x000fe8000c12f308 */
[----:B------:R1:W-:Y:S04]  /*06c0*/  REDG.E.ADD.F32.FTZ.RN.STRONG.GPU desc[UR8][R20.64], R35 ;  /* 0x00000023140079a6 */ /* 0x0003e8000c12f308 */
[----:B------:R3:W-:Y:S04]  /*06d0*/  REDG.E.ADD.F32.FTZ.RN.STRONG.GPU desc[UR8][R22.64], R26 ;  /* 0x0000001a160079a6 */ /* 0x0007e8000c12f308 */
[----:B------:R4:W-:Y:S04]  /*06e0*/  REDG.E.ADD.F32.FTZ.RN.STRONG.GPU desc[UR8][R6.64+0x4], R33 ;  /* 0x00000421060079a6 */ /* 0x0009e8000c12f308 */
[----:B------:R4:W-:Y:S04]  /*06f0*/  REDG.E.ADD.F32.FTZ.RN.STRONG.GPU desc[UR8][R20.64+0x4], R34 ;  /* 0x00000422140079a6 */ /* 0x0009e8000c12f308 */
[----:B------:R4:W-:Y:S01]  /*0700*/  REDG.E.ADD.F32.FTZ.RN.STRONG.GPU desc[UR8][R22.64+0x4], R28 ;  /* 0x0000041c160079a6 */ /* 0x0009e2000c12f308 */
[----:B------:R-:W-:-:S02]  /*0710*/  IADD3 R25, PT, PT, R25, 0x8, RZ ;  /* 0x0000000819197810 */ /* 0x000fc40007ffe0ff */
[----:B------:R-:W-:Y:S02]  /*0720*/  IADD3 R27, PT, PT, R27, 0x8, RZ ;  /* 0x000000081b1b7810 */ /* 0x000fe40007ffe0ff */
[----:B------:R-:W-:Y:S02]  /*0730*/  IADD3 R29, PT, PT, R29, 0x8, RZ ;  /* 0x000000081d1d7810 */ /* 0x000fe40007ffe0ff */
[----:B------:R-:W-:Y:S01]  /*0740*/  IADD3 R31, PT, PT, R31, 0x8, RZ ;  /* 0x000000081f1f7810 */ /* 0x000fe20007ffe0ff */
[-C--:B--2---:R-:W-:Y:S01]  /*0750*/  FMUL R5, R8, R30.reuse ;  /* 0x0000001e08057220 */ /* 0x084fe20000400000 */
[CC--:B0-----:R-:W-:Y:S01]  /*0760*/  FMUL R37, R9.reuse, R30.reuse ;  /* 0x0000001e09257220 */ /* 0x0c1fe20000400000 */
[----:B-1----:R-:W-:Y:S01]  /*0770*/  FMUL R35, R10, R30 ;  /* 0x0000001e0a237220 */ /* 0x002fe20000400000 */
[-C--:B------:R-:W-:Y:S01]  /*0780*/  FMUL R4, R8, R32.reuse ;  /* 0x0000002008047220 */ /* 0x080fe20000400000 */
[-C--:B---3--:R-:W-:Y:S01]  /*0790*/  FMUL R26, R9, R32.reuse ;  /* 0x00000020091a7220 */ /* 0x088fe20000400000 */
[----:B------:R4:W-:Y:S01]  /*07a0*/  REDG.E.ADD.F32.FTZ.RN.STRONG.GPU desc[UR8][R6.64+0x8], R5 ;  /* 0x00000805060079a6 */ /* 0x0009e2000c12f308 */
[----:B------:R-:W-:-:S03]  /*07b0*/  FMUL R32, R10, R32 ;  /* 0x000000200a207220 */ /* 0x000fc60000400000 */
[----:B------:R4:W-:Y:S04]  /*07c0*/  REDG.E.ADD.F32.FTZ.RN.STRONG.GPU desc[UR8][R20.64+0x8], R37 ;  /* 0x00000825140079a6 */ /* 0x0009e8000c12f308 */
[----:B------:R4:W-:Y:S04]  /*07d0*/  REDG.E.ADD.F32.FTZ.RN.STRONG.GPU desc[UR8][R22.64+0x8], R35 ;  /* 0x00000823160079a6 */ /* 0x0009e8000c12f308 */
[----:B------:R4:W-:Y:S04]  /*07e0*/  REDG.E.ADD.F32.FTZ.RN.STRONG.GPU desc[UR8][R6.64+0xc], R4 ;  /* 0x00000c04060079a6 */ /* 0x0009e8000c12f308 */
[----:B------:R4:W-:Y:S04]  /*07f0*/  REDG.E.ADD.F32.FTZ.RN.STRONG.GPU desc[UR8][R20.64+0xc], R26 ;  /* 0x00000c1a140079a6 */ /* 0x0009e8000c12f308 */
[----:B------:R4:W-:Y:S01]  /*0800*/  REDG.E.ADD.F32.FTZ.RN.STRONG.GPU desc[UR8][R22.64+0xc], R32 ;  /* 0x00000c20160079a6 */ /* 0x0009e2000c12f308 */
[----:B------:R-:W-:Y:S05]  /*0810*/  @P0 BRA `(.L_x_3) ;  /* 0xfffffff800f00947 */ /* 0x000fea000383ffff */
[----:B------:R-:W0:Y:S02]  /*0820*/  LDCU UR5, c[0x0][0x390] ;  /* 0x00007200ff0577ac */ /* 0x000e240008000800 */
[----:B0-----:R-:W-:-:S06]  /*0830*/  ULOP3.LUT UR5, UR5, 0x7ffffff8, URZ, 0xc0, !UPT ;  /* 0x7ffffff805057892 */ /* 0x001fcc000f8ec0ff */
[----:B----4-:R-:W-:-:S07]  /*0840*/  MOV R22, UR5 ;  /* 0x0000000500167c02 */ /* 0x010fce0008000f00 */
.L_x_2:
[----:B------:R-:W0:Y:S02]  /*0850*/  LDCU UR5, c[0x0][0x390] ;  /* 0x00007200ff0577ac */ /* 0x000e240008000800 */
[----:B0-----:R-:W-:-:S04]  /*0860*/  ULOP3.LUT UR6, UR5, 0x7, URZ, 0xc0, !UPT ;  /* 0x0000000705067892 */ /* 0x001fc8000f8ec0ff */
[----:B------:R-:W-:-:S09]  /*0870*/  UISETP.NE.AND UP0, UPT, UR6, URZ, UPT ;  /* 0x000000ff0600728c */ /* 0x000fd2000bf05270 */
[----:B------:R-:W-:Y:S05]  /*0880*/  BRA.U !UP0, `(.L_x_4) ;  /* 0x0000000508907547 */ /* 0x000fea000b800000 */
[----:B------:R-:W-:Y:S02]  /*0890*/  ULOP3.LUT UR7, UR5, 0x3, URZ, 0xc0, !UPT ;  /* 0x0000000305077892 */ /* 0x000fe4000f8ec0ff */
[----:B------:R-:W-:Y:S02]  /*08a0*/  UIADD3 UR5, UPT, UPT, UR6, -0x1, URZ ;  /* 0xffffffff06057890 */ /* 0x000fe4000fffe0ff */
[----:B------:R-:W-:Y:S02]  /*08b0*/  UISETP.NE.AND UP1, UPT, UR7, URZ, UPT ;  /* 0x000000ff0700728c */ /* 0x000fe4000bf25270 */
[----:B------:R-:W-:-:S09]  /*08c0*/  UISETP.GE.U32.AND UP0, UPT, UR5, 0x3, UPT ;  /* 0x000000030500788c */ /* 0x000fd2000bf06070 */
[----:B------:R-:W-:Y:S05]  /*08d0*/  BRA.U !UP0, `(.L_x_5) ;  /* 0x0000000108a87547 */ /* 0x000fea000b800000 */
[----:B------:R-:W0:Y:S08]  /*08e0*/  LDC R5, c[0x0][0x384] ;  /* 0x0000e100ff057b82 */ /* 0x000e300000000800 */
[----:B------:R-:W1:Y:S08]  /*08f0*/  LDC.64 R24, c[0x0][0x398] ;  /* 0x0000e600ff187b82 */ /* 0x000e700000000a00 */
[----:B------:R-:W2:Y:S01]  /*0900*/  LDC.64 R20, c[0x0][0x3b0] ;  /* 0x0000ec00ff147b82 */ /* 0x000ea20000000a00 */
[----:B0-----:R-:W-:-:S04]  /*0910*/  IMAD R5, R5, UR4, R0 ;  /* 0x0000000405057c24 */ /* 0x001fc8000f8e0200 */
[----:B------:R-:W-:-:S04]  /*0920*/  IMAD R5, R17, R5, R14 ;  /* 0x0000000511057224 */ /* 0x000fc800078e020e */
[----:B------:R-:W-:-:S04]  /*0930*/  IMAD R5, R5, R15, R22 ;  /* 0x0000000f05057224 */ /* 0x000fc800078e0216 */
[----:B-1----:R-:W-:-:S05]  /*0940*/  IMAD.WIDE R24, R5, 0x4, R24 ;  /* 0x0000000405187825 */ /* 0x002fca00078e0218 */
[----:B------:R-:W3:Y:S04]  /*0950*/  LDG.E.CONSTANT R33, desc[UR8][R24.64] ;  /* 0x0000000818217981 */ /* 0x000ee8000c1e9900 */
[----:B------:R-:W4:Y:S04]  /*0960*/  LDG.E.CONSTANT R27, desc[UR8][R24.64+0x4] ;  /* 0x00000408181b7981 */ /* 0x000f28000c1e9900 */
[----:B------:R-:W4:Y:S04]  /*0970*/  LDG.E.CONSTANT R23, desc[UR8][R24.64+0x8] ;  /* 0x0000080818177981 */ /* 0x000f28000c1e9900 */
[----:B------:R4:W4:Y:S01]  /*0980*/  LDG.E.CONSTANT R29, desc[UR8][R24.64+0xc] ;  /* 0x00000c08181d7981 */ /* 0x000922000c1e9900 */
[----:B------:R-:W-:-:S02]  /*0990*/  IADD3 R5, PT, PT, R18, R22, RZ ;  /* 0x0000001612057210 */ /* 0x000fc40007ffe0ff */
[-C--:B------:R-:W-:Y:S02]  /*09a0*/  IADD3 R7, PT, PT, R19, R22.reuse, RZ ;  /* 0x0000001613077210 */ /* 0x080fe40007ffe0ff */
[----:B------:R-:W-:Y:S01]  /*09b0*/  IADD3 R31, PT, PT, R16, R22, RZ ;  /* 0x00000016101f7210 */ /* 0x000fe20007ffe0ff */
[----:B--2---:R-:W-:-:S04]  /*09c0*/  IMAD.WIDE R4, R5, 0x4, R20 ;  /* 0x0000000405047825 */ /* 0x004fc800078e0214 */
[----:B------:R-:W-:-:S04]  /*09d0*/  IMAD.WIDE R6, R7, 0x4, R20 ;  /* 0x0000000407067825 */ /* 0x000fc800078e0214 */
[----:B------:R-:W-:-:S04]  /*09e0*/  IMAD.WIDE R20, R31, 0x4, R20 ;  /* 0x000000041f147825 */ /* 0x000fc800078e0214 */
[-C--:B---3-5:R-:W-:Y:S01]  /*09f0*/  FMUL R35, R8, R33.reuse ;  /* 0x0000002108237220 */ /* 0x0a8fe20000400000 */
[CC--:B------:R-:W-:Y:S01]  /*0a00*/  FMUL R37, R9.reuse, R33.reuse ;  /* 0x0000002109257220 */ /* 0x0c0fe20000400000 */
[----:B------:R-:W-:Y:S01]  /*0a10*/  FMUL R33, R10, R33 ;  /* 0x000000210a217220 */ /* 0x000fe20000400000 */
[-C--:B----4-:R-:W-:Y:S01]  /*0a20*/  FMUL R25, R8, R27.reuse ;  /* 0x0000001b08197220 */ /* 0x090fe20000400000 */
[CC--:B------:R-:W-:Y:S01]  /*0a30*/  FMUL R31, R9.reuse, R27.reuse ;  /* 0x0000001b091f7220 */ /* 0x0c0fe20000400000 */
[----:B------:R0:W-:Y:S01]  /*0a40*/  REDG.E.ADD.F32.FTZ.RN.STRONG.GPU desc[UR8][R4.64], R35 ;  /* 0x00000023040079a6 */ /* 0x0001e2000c12f308 */
[----:B------:R-:W-:Y:S01]  /*0a50*/  FMUL R27, R10, R27 ;  /* 0x0000001b0a1b7220 */ /* 0x000fe20000400000 */
[----:B------:R-:W-:Y:S02]  /*0a60*/  FMUL R24, R8, R23 ;  /* 0x0000001708187220 */ /* 0x000fe40000400000 */
[----:B------:R1:W-:Y:S04]  /*0a70*/  REDG.E.ADD.F32.FTZ.RN.STRONG.GPU desc[UR8][R6.64], R37 ;  /* 0x00000025060079a6 */ /* 0x0003e8000c12f308 */
[----:B------:R2:W-:Y:S01]  /*0a80*/  REDG.E.ADD.F32.FTZ.RN.STRONG.GPU desc[UR8][R20.64], R33 ;  /* 0x00000021140079a6 */ /* 0x0005e2000c12f308 */
[C---:B------:R-:W-:Y:S01]  /*0a90*/  FMUL R26, R9.reuse, R29 ;  /* 0x0000001d091a7220 */ /* 0x040fe20000400000 */
[----:B0-----:R-:W-:-:S02]  /*0aa0*/  FMUL R35, R9, R23 ;  /* 0x0000001709237220 */ /* 0x001fc40000400000 */
[----:B------:R2:W-:Y:S01]  /*0ab0*/  REDG.E.ADD.F32.FTZ.RN.STRONG.GPU desc[UR8][R4.64+0x4], R25 ;  /* 0x00000419040079a6 */ /* 0x0005e2000c12f308 */
[----:B------:R-:W-:Y:S01]  /*0ac0*/  FMUL R23, R10, R23 ;  /* 0x000000170a177220 */ /* 0x000fe20000400000 */
[-C--:B-1----:R-:W-:Y:S02]  /*0ad0*/  FMUL R37, R8, R29.reuse ;  /* 0x0000001d08257220 */ /* 0x082fe40000400000 */
[----:B------:R2:W-:Y:S01]  /*0ae0*/  REDG.E.ADD.F32.FTZ.RN.STRONG.GPU desc[UR8][R6.64+0x4], R31 ;  /* 0x0000041f060079a6 */ /* 0x0005e2000c12f308 */
[----:B------:R-:W-:-:S03]  /*0af0*/  FMUL R29, R10, R29 ;  /* 0x0000001d0a1d7220 */ /* 0x000fc60000400000 */
[----:B------:R2:W-:Y:S04]  /*0b00*/  REDG.E.ADD.F32.FTZ.RN.STRONG.GPU desc[UR8][R20.64+0x4], R27 ;  /* 0x0000041b140079a6 */ /* 0x0005e8000c12f308 */
[----:B------:R2:W-:Y:S04]  /*0b10*/  REDG.E.ADD.F32.FTZ.RN.STRONG.GPU desc[UR8][R4.64+0x8], R24 ;  /* 0x00000818040079a6 */ /* 0x0005e8000c12f308 */
[----:B------:R2:W-:Y:S04]  /*0b20*/  REDG.E.ADD.F32.FTZ.RN.STRONG.GPU desc[UR8][R6.64+0x8], R35 ;  /* 0x00000823060079a6 */ /* 0x0005e8000c12f308 */
[----:B------:R2:W-:Y:S04]  /*0b30*/  REDG.E.ADD.F32.FTZ.RN.STRONG.GPU desc[UR8][R20.64+0x8], R23 ;  /* 0x00000817140079a6 */ /* 0x0005e8000c12f308 */
[----:B------:R2:W-:Y:S04]  /*0b40*/  REDG.E.ADD.F32.FTZ.RN.STRONG.GPU desc[UR8][R4.64+0xc], R37 ;  /* 0x00000c25040079a6 */ /* 0x0005e8000c12f308 */
[----:B------:R2:W-:Y:S04]  /*0b50*/  REDG.E.ADD.F32.FTZ.RN.STRONG.GPU desc[UR8][R6.64+0xc], R26 ;  /* 0x00000c1a060079a6 */ /* 0x0005e8000c12f308 */
[----:B------:R2:W-:Y:S01]  /*0b60*/  REDG.E.ADD.F32.FTZ.RN.STRONG.GPU desc[UR8][R20.64+0xc], R29 ;  /* 0x00000c1d140079a6 */ /* 0x0005e2000c12f308 */
[----:B------:R-:W-:-:S07]  /*0b70*/  IADD3 R22, PT, PT, R22, 0x4, RZ ;  /* 0x0000000416167810 */ /* 0x000fce0007ffe0ff */
.L_x_5:
[----:B------:R-:W-:Y:S05]  /*0b80*/  BRA.U !UP1, `(.L_x_4) ;  /* 0x0000000109d07547 */ /* 0x000fea000b800000 */
[----:B------:R-:W-:Y:S01]  /*0b90*/  UISETP.NE.AND UP0, UPT, UR7, 0x1, UPT ;  /* 0x000000010700788c */ /* 0x000fe2000bf05270 */
[----:B------:R-:W-:-:S08]  /*0ba0*/  LOP3.LUT P0, RZ, R15, 0x1, RZ, 0xc0, !PT ;  /* 0x000000010fff7812 */ /* 0x000fd0000780c0ff */
[----:B------:R-:W-:Y:S05]  /*0bb0*/  BRA.U !UP0, `(.L_x_6) ;  /* 0x0000000108707547 */ /* 0x000fea000b800000 */
[----:B--2---:R-:W0:Y:S08]  /*0bc0*/  LDC R7, c[0x0][0x384] ;  /* 0x0000e100ff077b82 */ /* 0x004e300000000800 */
[----:B------:R-:W1:Y:S08]  /*0bd0*/  LDC.64 R4, c[0x0][0x398] ;  /* 0x0000e600ff047b82 */ /* 0x000e700000000a00 */
[----:B------:R-:W2:Y:S01]  /*0be0*/  LDC.64 R20, c[0x0][0x3b0] ;  /* 0x0000ec00ff147b82 */ /* 0x000ea20000000a00 */
[----:B0-----:R-:W-:-:S04]  /*0bf0*/  IMAD R7, R7, UR4, R0 ;  /* 0x0000000407077c24 */ /* 0x001fc8000f8e0200 */
[----:B------:R-:W-:-:S04]  /*0c00*/  IMAD R7, R17, R7, R14 ;  /* 0x0000000711077224 */ /* 0x000fc800078e020e */
[----:B------:R-:W-:-:S04]  /*0c10*/  IMAD R25, R7, R15, R22 ;  /* 0x0000000f07197224 */ /* 0x000fc800078e0216 */
[----:B-1----:R-:W-:-:S05]  /*0c20*/  IMAD.WIDE R24, R25, 0x4, R4 ;  /* 0x0000000419187825 */ /* 0x002fca00078e0204 */
[----:B------:R-:W3:Y:S04]  /*0c30*/  LDG.E.CONSTANT R27, desc[UR8][R24.64] ;  /* 0x00000008181b7981 */ /* 0x000ee8000c1e9900 */
[----:B------:R-:W4:Y:S01]  /*0c40*/  LDG.E.CONSTANT R31, desc[UR8][R24.64+0x4] ;  /* 0x00000408181f7981 */ /* 0x000f22000c1e9900 */
[-C--:B------:R-:W-:Y:S02]  /*0c50*/  IADD3 R7, PT, PT, R18, R22.reuse, RZ ;  /* 0x0000001612077210 */ /* 0x080fe40007ffe0ff */
        /* <DEDUP_REMOVED lines=9> */
[-C--:B------:R-:W-:Y:S01]  /*0cf0*/  FMUL R33, R9, R31.reuse ;  /* 0x0000001f09217220 */ /* 0x080fe20000400000 */
[----:B------:R0:W-:Y:S01]  /*0d00*/  REDG.E.ADD.F32.FTZ.RN.STRONG.GPU desc[UR8][R6.64], R29 ;  /* 0x0000001d060079a6 */ /* 0x0001e2000c12f308 */
[----:B------:R-:W-:-:S03]  /*0d10*/  FMUL R31, R10, R31 ;  /* 0x0000001f0a1f7220 */ /* 0x000fc60000400000 */
[----:B------:R0:W-:Y:S04]  /*0d20*/  REDG.E.ADD.F32.FTZ.RN.STRONG.GPU desc[UR8][R4.64], R23 ;  /* 0x00000017040079a6 */ /* 0x0001e8000c12f308 */
[----:B------:R0:W-:Y:S04]  /*0d30*/  REDG.E.ADD.F32.FTZ.RN.STRONG.GPU desc[UR8][R20.64], R27 ;  /* 0x0000001b140079a6 */ /* 0x0001e8000c12f308 */
[----:B------:R0:W-:Y:S04]  /*0d40*/  REDG.E.ADD.F32.FTZ.RN.STRONG.GPU desc[UR8][R6.64+0x4], R25 ;  /* 0x00000419060079a6 */ /* 0x0001e8000c12f308 */
[----:B------:R0:W-:Y:S04]  /*0d50*/  REDG.E.ADD.F32.FTZ.RN.STRONG.GPU desc[UR8][R4.64+0x4], R33 ;  /* 0x00000421040079a6 */ /* 0x0001e8000c12f308 */
[----:B------:R0:W-:Y:S01]  /*0d60*/  REDG.E.ADD.F32.FTZ.RN.STRONG.GPU desc[UR8][R20.64+0x4], R31 ;  /* 0x0000041f140079a6 */ /* 0x0001e2000c12f308 */
[----:B------:R-:W-:-:S07]  /*0d70*/  IADD3 R22, PT, PT, R22, 0x2, RZ ;  /* 0x0000000216167810 */ /* 0x000fce0007ffe0ff */
.L_x_6:
[----:B------:R-:W-:Y:S05]  /*0d80*/  @!P0 BRA `(.L_x_4) ;  /* 0x0000000000508947 */ /* 0x000fea0003800000 */
[----:B0-2---:R-:W0:Y:S08]  /*0d90*/  LDC R7, c[0x0][0x384] ;  /* 0x0000e100ff077b82 */ /* 0x005e300000000800 */
[----:B------:R-:W1:Y:S01]  /*0da0*/  LDC.64 R4, c[0x0][0x398] ;  /* 0x0000e600ff047b82 */ /* 0x000e620000000a00 */
[----:B0-----:R-:W-:-:S04]  /*0db0*/  IMAD R7, R7, UR4, R0 ;  /* 0x0000000407077c24 */ /* 0x001fc8000f8e0200 */
[----:B------:R-:W-:-:S04]  /*0dc0*/  IMAD R7, R17, R7, R14 ;  /* 0x0000000711077224 */ /* 0x000fc800078e020e */
[----:B------:R-:W-:-:S04]  /*0dd0*/  IMAD R21, R7, R15, R22 ;  /* 0x0000000f07157224 */ /* 0x000fc800078e0216 */
[----:B-1----:R-:W-:Y:S02]  /*0de0*/  IMAD.WIDE R20, R21, 0x4, R4 ;  /* 0x0000000415147825 */ /* 0x002fe400078e0204 */
[----:B------:R-:W0:Y:S04]  /*0df0*/  LDC.64 R4, c[0x0][0x3b0] ;  /* 0x0000ec00ff047b82 */ /* 0x000e280000000a00 */
[----:B------:R-:W2:Y:S01]  /*0e00*/  LDG.E.CONSTANT R21, desc[UR8][R20.64] ;  /* 0x0000000814157981 */ /* 0x000ea2000c1e9900 */
[-C--:B------:R-:W-:Y:S02]  /*0e10*/  IADD3 R7, PT, PT, R18, R22.reuse, RZ ;  /* 0x0000001612077210 */ /* 0x080fe40007ffe0ff */
[-C--:B------:R-:W-:Y:S02]  /*0e20*/  IADD3 R19, PT, PT, R19, R22.reuse, RZ ;  /* 0x0000001613137210 */ /* 0x080fe40007ffe0ff */
[----:B------:R-:W-:Y:S01]  /*0e30*/  IADD3 R15, PT, PT, R16, R22, RZ ;  /* 0x00000016100f7210 */ /* 0x000fe20007ffe0ff */
[----:B0-----:R-:W-:-:S04]  /*0e40*/  IMAD.WIDE R6, R7, 0x4, R4 ;  /* 0x0000000407067825 */ /* 0x001fc800078e0204 */
[----:B------:R-:W-:-:S04]  /*0e50*/  IMAD.WIDE R18, R19, 0x4, R4 ;  /* 0x0000000413127825 */ /* 0x000fc800078e0204 */
[----:B------:R-:W-:-:S04]  /*0e60*/  IMAD.WIDE R4, R15, 0x4, R4 ;  /* 0x000000040f047825 */ /* 0x000fc800078e0204 */
[-C--:B--2--5:R-:W-:Y:S01]  /*0e70*/  FMUL R15, R8, R21.reuse ;  /* 0x00000015080f7220 */ /* 0x0a4fe20000400000 */
[-C--:B------:R-:W-:Y:S01]  /*0e80*/  FMUL R23, R9, R21.reuse ;  /* 0x0000001509177220 */ /* 0x080fe20000400000 */
[----:B------:R-:W-:-:S03]  /*0e90*/  FMUL R25, R10, R21 ;  /* 0x000000150a197220 */ /* 0x000fc60000400000 */
[----:B------:R1:W-:Y:S04]  /*0ea0*/  REDG.E.ADD.F32.FTZ.RN.STRONG.GPU desc[UR8][R6.64], R15 ;  /* 0x0000000f060079a6 */ /* 0x0003e8000c12f308 */
[----:B------:R1:W-:Y:S04]  /*0eb0*/  REDG.E.ADD.F32.FTZ.RN.STRONG.GPU desc[UR8][R18.64], R23 ;  /* 0x00000017120079a6 */ /* 0x0003e8000c12f308 */
[----:B------:R1:W-:Y:S02]  /*0ec0*/  REDG.E.ADD.F32.FTZ.RN.STRONG.GPU desc[UR8][R4.64], R25 ;  /* 0x00000019040079a6 */ /* 0x0003e4000c12f308 */
.L_x_4:
[----:B------:R-:W-:-:S04]  /*0ed0*/  IADD3 R14, PT, PT, R14, 0x1, RZ ;  /* 0x000000010e0e7810 */ /* 0x000fc80007ffe0ff */
[----:B------:R-:W-:-:S13]  /*0ee0*/  ISETP.NE.AND P0, PT, R14, R17, PT ;  /* 0x000000110e00720c */ /* 0x000fda0003f05270 */
[----:B------:R-:W-:Y:S05]  /*0ef0*/  @P0 BRA `(.L_x_7) ;  /* 0xfffffff000ec0947 */ /* 0x000fea000383ffff */
[----:B------:R-:W3:Y:S01]  /*0f00*/  LDCU UR5, c[0x0][0x360] ;  /* 0x00006c00ff0577ac */ /* 0x000ee20008000800 */
[----:B------:R-:W4:Y:S01]  /*0f10*/  LDCU UR6, c[0x0][0x384] ;  /* 0x00007080ff0677ac */ /* 0x000f220008000800 */
[----:B---3--:R-:W-:-:S04]  /*0f20*/  IADD3 R0, PT, PT, R0, UR5, RZ ;  /* 0x0000000500007c10 */ /* 0x008fc8000fffe0ff */
[----:B----4-:R-:W-:-:S13]  /*0f30*/  ISETP.GE.AND P0, PT, R0, UR6, PT ;  /* 0x0000000600007c0c */ /* 0x010fda000bf06270 */
[----:B------:R-:W-:Y:S05]  /*0f40*/  @!P0 BRA `(.L_x_8) ;  /* 0xfffffff000808947 */ /* 0x000fea000383ffff */
.L_x_1:
[----:B------:R-:W-:Y:S05]  /*0f50*/  BSYNC.RECONVERGENT B0 ;  /* 0x0000000000007941 */ /* 0x000fea0003800200 */
.L_x_0:
[----:B------:R-:W3:Y:S01]  /*0f60*/  LDCU UR5, c[0x0][0x370] ;  /* 0x00006e00ff0577ac */ /* 0x000ee20008000800 */
[----:B------:R-:W4:Y:S01]  /*0f70*/  LDCU UR6, c[0x0][0x380] ;  /* 0x00007000ff0677ac */ /* 0x000f220008000800 */
[----:B---3--:R-:W-:-:S04]  /*0f80*/  UIADD3 UR4, UPT, UPT, UR5, UR4, URZ ;  /* 0x0000000405047290 */ /* 0x008fc8000fffe0ff */
[----:B----4-:R-:W-:-:S09]  /*0f90*/  UISETP.GE.AND UP0, UPT, UR4, UR6, UPT ;  /* 0x000000060400728c */ /* 0x010fd2000bf06270 */
[----:B------:R-:W-:Y:S05]  /*0fa0*/  BRA.U !UP0, `(.L_x_9) ;  /* 0xfffffff108547547 */ /* 0x000fea000b83ffff */
[----:B------:R-:W-:Y:S05]  /*0fb0*/  EXIT ;  /* 0x000000000000794d */ /* 0x000fea0003800000 */
.L_x_10:
[----:B------:R-:W-:-:S00]  /*0fc0*/  BRA `(.L_x_10) ;  /* 0xfffffffc00fc7947 */ /* 0x000fc0000383ffff */
[----:B------:R-:W-:-:S00]  /*0fd0*/  NOP ;  /* 0x0000000000007918 */ /* 0x000fc00000000000 */
        /* <DEDUP_REMOVED lines=10> */
.L_x_97:


//--------------------- .text._Z22threeinterpolateKerneliiiiiPKfPKiS0_Pf --------------------------
	.section	.text._Z22threeinterpolateKerneliiiiiPKfPKiS0_Pf,"ax",@progbits
	.align	128
        .global         _Z22threeinterpolateKerneliiiiiPKfPKiS0_Pf
        .type           _Z22threeinterpolateKerneliiiiiPKfPKiS0_Pf,@function
        .size           _Z22threeinterpolateKerneliiiiiPKfPKiS0_Pf,(.L_x_98 - _Z22threeinterpolateKerneliiiiiPKfPKiS0_Pf)
        .other          _Z22threeinterpolateKerneliiiiiPKfPKiS0_Pf,@"STO_CUDA_ENTRY STV_DEFAULT"
_Z22threeinterpolateKerneliiiiiPKfPKiS0_Pf:
.text._Z22threeinterpolateKerneliiiiiPKfPKiS0_Pf:
[----:B------:R-:W-:Y:S08]  /*0000*/  LDC R1, c[0x0][0x37c] ;  /* 0x0000df00ff017b82 */ /* 0x000ff00000000800 */
[----:B------:R-:W0:Y:S08]  /*0010*/  S2UR UR6, SR_CTAID.X ;  /* 0x00000000000679c3 */ /* 0x000e300000002500 */
[----:B------:R-:W0:Y:S02]  /*0020*/  LDC R0, c[0x0][0x380] ;  /* 0x0000e000ff007b82 */ /* 0x000e240000000800 */
[----:B0-----:R-:W-:-:S13]  /*0030*/  ISETP.LE.AND P0, PT, R0, UR6, PT ;  /* 0x0000000600007c0c */ /* 0x001fda000bf03270 */
[----:B------:R-:W-:Y:S05]  /*0040*/  @P0 EXIT ;  /* 0x000000000000094d */ /* 0x000fea0003800000 */
[----:B------:R-:W0:Y:S01]  /*0050*/  LDCU UR4, c[0x0][0x38c] ;  /* 0x00007180ff0477ac */ /* 0x000e220008000800 */
[----:B------:R-:W0:Y:S02]  /*0060*/  LDCU UR7, c[0x0][0x390] ;  /* 0x00007200ff0777ac */ /* 0x000e240008000800 */
[----:B0-----:R-:W-:-:S04]  /*0070*/  UISETP.LT.AND UP0, UPT, UR4, UR7, UPT ;  /* 0x000000070400728c */ /* 0x001fc8000bf01270 */
[----:B------:R-:W-:-:S04]  /*0080*/  USEL UR4, UR4, UR7, UP0 ;  /* 0x0000000704047287 */ /* 0x000fc80008000000 */
[----:B------:R-:W-:-:S06]  /*0090*/  UISETP.GE.AND UP0, UPT, UR4, 0x1, UPT ;  /* 0x000000010400788c */ /* 0x000fcc000bf06270 */
[----:B------:R-:W-:-:S13]  /*00a0*/  PLOP3.LUT P0, PT, PT, PT, UP0, 0x80, 0x8 ;  /* 0x000000000008781c */ /* 0x000fda0003f0f008 */
[----:B------:R-:W-:Y:S05]  /*00b0*/  @!P0 EXIT ;  /* 0x000000000000894d */ /* 0x000fea0003800000 */
[----:B------:R-:W0:Y:S01]  /*00c0*/  LDCU.64 UR4, c[0x0][0x3b0] ;  /* 0x00007600ff0477ac */ /* 0x000e220008000a00 */
[----:B------:R-:W1:Y:S01]  /*00d0*/  LDCU.64 UR10, c[0x0][0x398] ;  /* 0x00007300ff0a77ac */ /* 0x000e620008000a00 */
[----:B------:R-:W-:Y:S01]  /*00e0*/  ULOP3.LUT UR12, UR7, 0x3, URZ, 0xc0, !UPT ;  /* 0x00000003070c7892 */ /* 0x000fe2000f8ec0ff */
[----:B------:R-:W2:Y:S01]  /*00f0*/  LDCU.64 UR14, c[0x0][0x358] ;  /* 0x00006b00ff0e77ac */ /* 0x000ea20008000a00 */
[----:B0-----:R-:W-:Y:S02]  /*0100*/  UIADD3 UR9, UP0, UPT, UR4, 0x10, URZ ;  /* 0x0000001004097890 */ /* 0x001fe4000ff1e0ff */
[----:B-1----:R-:W-:Y:S02]  /*0110*/  UIADD3 UR4, UP1, UPT, UR10, 0x10, URZ ;  /* 0x000000100a047890 */ /* 0x002fe4000ff3e0ff */
[----:B------:R-:W-:Y:S02]  /*0120*/  UIADD3.X UR10, UPT, UPT, URZ, UR5, URZ, UP0, !UPT ;  /* 0x00000005ff0a7290 */ /* 0x000fe400087fe4ff */
[----:B------:R-:W-:-:S02]  /*0130*/  UIADD3.X UR5, UPT, UPT, URZ, UR11, URZ, UP1, !UPT ;  /* 0x0000000bff057290 */ /* 0x000fc40008ffe4ff */
[----:B------:R-:W-:Y:S02]  /*0140*/  ULOP3.LUT UR11, UR7, 0x7, URZ, 0xc0, !UPT ;  /* 0x00000007070b7892 */ /* 0x000fe4000f8ec0ff */
[----:B--2---:R-:W-:-:S12]  /*0150*/  ULOP3.LUT UR7, UR7, 0x7ffffff8, URZ, 0xc0, !UPT ;  /* 0x7ffffff807077892 */ /* 0x004fd8000f8ec0ff */
.L_x_20:
[----:B------:R-:W0:Y:S01]  /*0160*/  S2R R8, SR_TID.X ;  /* 0x0000000000087919 */ /* 0x000e220000002100 */
[----:B------:R-:W0:Y:S01]  /*0170*/  LDCU UR8, c[0x0][0x384] ;  /* 0x00007080ff0877ac */ /* 0x000e220008000800 */
[----:B------:R-:W-:Y:S01]  /*0180*/  BSSY.RECONVERGENT B0, `(.L_x_11) ;  /* 0x00000d9000007945 */ /* 0x000fe20003800200 */
[----:B0-----:R-:W-:-:S13]  /*0190*/  ISETP.GE.AND P0, PT, R8, UR8, PT ;  /* 0x0000000808007c0c */ /* 0x001fda000bf06270 */
[----:B-123-5:R-:W-:Y:S05]  /*01a0*/  @P0 BRA `(.L_x_12) ;  /* 0x0000000c00580947 */ /* 0x02efea0003800000 */
.L_x_19:
[----:B------:R-:W0:Y:S01]  /*01b0*/  LDC R9, c[0x0][0x384] ;  /* 0x0000e100ff097b82 */ /* 0x000e220000000800 */
[----:B-1----:R-:W1:Y:S07]  /*01c0*/  LDCU UR8, c[0x0][0x390] ;  /* 0x00007200ff0877ac */ /* 0x002e6e0008000800 */
[----:B--2---:R-:W2:Y:S08]  /*01d0*/  LDC.64 R4, c[0x0][0x3a0] ;  /* 0x0000e800ff047b82 */ /* 0x004eb00000000a00 */
[----:B---3--:R-:W3:Y:S01]  /*01e0*/  LDC.64 R2, c[0x0][0x3a8] ;  /* 0x0000ea00ff027b82 */ /* 0x008ee20000000a00 */
[----:B0-----:R-:W-:-:S05]  /*01f0*/  IMAD R9, R9, UR6, R8 ;  /* 0x0000000609097c24 */ /* 0x001fca000f8e0208 */
[----:B------:R-:W-:-:S05]  /*0200*/  LEA R7, R9, R9, 0x1 ;  /* 0x0000000909077211 */ /* 0x000fca00078e08ff */
[----:B--2---:R-:W-:-:S05]  /*0210*/  IMAD.WIDE R4, R7, 0x4, R4 ;  /* 0x0000000407047825 */ /* 0x004fca00078e0204 */
[----:B------:R-:W2:Y:S01]  /*0220*/  LDG.E.CONSTANT R13, desc[UR14][R4.64] ;  /* 0x0000000e040d7981 */ /* 0x000ea2000c1e9900 */
[----:B---3--:R-:W-:Y:S02]  /*0230*/  IMAD.WIDE R2, R7, 0x4, R2 ;  /* 0x0000000407027825 */ /* 0x008fe400078e0202 */
[----:B------:R-:W1:Y:S01]  /*0240*/  LDC.64 R6, c[0x0][0x388] ;  /* 0x0000e200ff067b82 */ /* 0x000e620000000a00 */
[----:B------:R-:W3:Y:S04]  /*0250*/  LDG.E.CONSTANT R14, desc[UR14][R4.64+0x4] ;  /* 0x0000040e040e7981 */ /* 0x000ee8000c1e9900 */
[----:B------:R-:W4:Y:S04]  /*0260*/  LDG.E.CONSTANT R15, desc[UR14][R4.64+0x8] ;  /* 0x0000080e040f7981 */ /* 0x000f28000c1e9900 */
[----:B-----5:R0:W5:Y:S04]  /*0270*/  LDG.E.CONSTANT R10, desc[UR14][R2.64] ;  /* 0x0000000e020a7981 */ /* 0x020168000c1e9900 */
[----:B------:R0:W5:Y:S04]  /*0280*/  LDG.E.CONSTANT R11, desc[UR14][R2.64+0x4] ;  /* 0x0000040e020b7981 */ /* 0x000168000c1e9900 */
[----:B------:R0:W5:Y:S01]  /*0290*/  LDG.E.CONSTANT R12, desc[UR14][R2.64+0x8] ;  /* 0x0000080e020c7981 */ /* 0x000162000c1e9900 */
[----:B------:R-:W-:-:S02]  /*02a0*/  HFMA2 R16, -RZ, RZ, 0, 0 ;  /* 0x00000000ff107431 */ /* 0x000fc400000001ff */
[----:B-1----:R-:W-:-:S04]  /*02b0*/  IMAD R0, R7, UR8, RZ ;  /* 0x0000000807007c24 */ /* 0x002fc8000f8e02ff */
[----:B------:R-:W-:Y:S02]  /*02c0*/  IMAD R6, R0, R6, RZ ;  /* 0x0000000600067224 */ /* 0x000fe400078e02ff */
[----:B------:R-:W-:Y:S02]  /*02d0*/  IMAD R17, R9, R0, RZ ;  /* 0x0000000009117224 */ /* 0x000fe400078e02ff */
[----:B------:R-:W-:-:S04]  /*02e0*/  IMAD R7, R6, UR6, RZ ;  /* 0x0000000606077c24 */ /* 0x000fc8000f8e02ff */
[-CC-:B--2---:R-:W-:Y:S02]  /*02f0*/  IMAD R13, R13, R0.reuse, R7.reuse ;  /* 0x000000000d0d7224 */ /* 0x184fe400078e0207 */
[-CC-:B---3--:R-:W-:Y:S02]  /*0300*/  IMAD R14, R14, R0.reuse, R7.reuse ;  /* 0x000000000e0e7224 */ /* 0x188fe400078e0207 */
[----:B0---4-:R-:W-:-:S07]  /*0310*/  IMAD R15, R15, R0, R7 ;  /* 0x000000000f0f7224 */ /* 0x011fce00078e0207 */
.L_x_18:
[----:B0-----:R-:W0:Y:S01]  /*0320*/  LDCU UR8, c[0x0][0x390] ;  /* 0x00007200ff0877ac */ /* 0x001e220008000800 */
[----:B------:R-:W-:Y:S01]  /*0330*/  MOV R0, RZ ;  /* 0x000000ff00007202 */ /* 0x000fe20000000f00 */
[----:B0-----:R-:W-:Y:S02]  /*0340*/  UISETP.GE.U32.AND UP0, UPT, UR8, 0x8, UPT ;  /* 0x000000080800788c */ /* 0x001fe4000bf06070 */
[C---:B------:R-:W-:Y:S02]  /*0350*/  IMAD R18, R16.reuse, UR8, R17 ;  /* 0x0000000810127c24 */ /* 0x040fe4000f8e0211 */
[C---:B------:R-:W-:Y:S02]  /*0360*/  IMAD R19, R16.reuse, UR8, R13 ;  /* 0x0000000810137c24 */ /* 0x040fe4000f8e020d */
[C---:B------:R-:W-:Y:S02]  /*0370*/  IMAD R20, R16.reuse, UR8, R14 ;  /* 0x0000000810147c24 */ /* 0x040fe4000f8e020e */
[----:B------:R-:W-:Y:S01]  /*0380*/  IMAD R21, R16, UR8, R15 ;  /* 0x0000000810157c24 */ /* 0x000fe2000f8e020f */
[----:B-123--:R-:W-:Y:S06]  /*0390*/  BRA.U !UP0, `(.L_x_13) ;  /* 0x0000000508447547 */ /* 0x00efec000b800000 */
[----:B------:R-:W0:Y:S01]  /*03a0*/  LDCU UR13, c[0x0][0x38c] ;  /* 0x00007180ff0d77ac */ /* 0x000e220008000800 */
[----:B------:R-:W-:Y:S02]  /*03b0*/  MOV R22, R21 ;  /* 0x0000001500167202 */ /* 0x000fe40000000f00 */
[----:B------:R-:W-:Y:S01]  /*03c0*/  MOV R24, R20 ;  /* 0x0000001400187202 */ /* 0x000fe20000000f00 */
[----:B------:R-:W-:Y:S01]  /*03d0*/  UIADD3 UR16, UPT, UPT, -UR7, URZ, URZ ;  /* 0x000000ff07107290 */ /* 0x000fe2000fffe1ff */
[----:B------:R-:W-:-:S05]  /*03e0*/  MOV R25, R19 ;  /* 0x0000001300197202 */ /* 0x000fca0000000f00 */
[----:B------:R-:W-:Y:S01]  /*03f0*/  MOV R26, UR16 ;  /* 0x00000010001a7c02 */ /* 0x000fe20008000f00 */
[----:B0-----:R-:W-:-:S04]  /*0400*/  IMAD R23, R9, UR13, R16 ;  /* 0x0000000d09177c24 */ /* 0x001fc8000f8e0210 */
[----:B------:R-:W-:-:S07]  /*0410*/  IMAD R23, R23, UR8, RZ ;  /* 0x0000000817177c24 */ /* 0x000fce000f8e02ff */
.L_x_14:
[----:B0-----:R-:W-:Y:S01]  /*0420*/  HFMA2 R7, -RZ, RZ, 0, 2.384185791015625e-07 ;  /* 0x00000004ff077431 */ /* 0x001fe200000001ff */
[----:B------:R-:W-:-:S05]  /*0430*/  MOV R4, 0x4 ;  /* 0x0000000400047802 */ /* 0x000fca0000000f00 */
[----:B------:R-:W-:-:S04]  /*0440*/  IMAD.WIDE R4, R25, R4, UR4 ;  /* 0x0000000419047e25 */ /* 0x000fc8000f8e0204 */
[----:B------:R-:W-:Y:S01]  /*0450*/  IMAD.WIDE R6, R24, R7, UR4 ;  /* 0x0000000418067e25 */ /* 0x000fe2000f8e0207 */
[----:B------:R-:W2:Y:S04]  /*0460*/  LDG.E.CONSTANT R31, desc[UR14][R4.64+-0x8] ;  /* 0xfffff80e041f7981 */ /* 0x000ea8000c1e9900 */
[----:B------:R-:W3:Y:S04]  /*0470*/  LDG.E.CONSTANT R28, desc[UR14][R6.64+-0x8] ;  /* 0xfffff80e061c7981 */ /* 0x000ee8000c1e9900 */
[----:B------:R-:W4:Y:S04]  /*0480*/  LDG.E.CONSTANT R0, desc[UR14][R6.64+-0x10] ;  /* 0xfffff00e06007981 */ /* 0x000f28000c1e9900 */
[----:B------:R-:W4:Y:S04]  /*0490*/  LDG.E.CONSTANT R30, desc[UR14][R6.64+-0xc] ;  /* 0xfffff40e061e7981 */ /* 0x000f28000c1e9900 */
[----:B------:R-:W4:Y:S04]  /*04a0*/  LDG.E.CONSTANT R35, desc[UR14][R4.64+-0x10] ;  /* 0xfffff00e04237981 */ /* 0x000f28000c1e9900 */
[----:B------:R-:W4:Y:S04]  /*04b0*/  LDG.E.CONSTANT R29, desc[UR14][R4.64+-0xc] ;  /* 0xfffff40e041d7981 */ /* 0x000f28000c1e9900 */
[----:B------:R-:W4:Y:S04]  /*04c0*/  LDG.E.CONSTANT R34, desc[UR14][R6.64+-0x4] ;  /* 0xfffffc0e06227981 */ /* 0x000f28000c1e9900 */
[----:B------:R-:W4:Y:S04]  /*04d0*/  LDG.E.CONSTANT R33, desc[UR14][R4.64+-0x4] ;  /* 0xfffffc0e04217981 */ /* 0x000f28000c1e9900 */
[----:B------:R-:W4:Y:S04]  /*04e0*/  LDG.E.CONSTANT R32, desc[UR14][R4.64+0x4] ;  /* 0x0000040e04207981 */ /* 0x000f28000c1e9900 */
[----:B------:R-:W4:Y:S04]  /*04f0*/  LDG.E.CONSTANT R37, desc[UR14][R4.64+0x8] ;  /* 0x0000080e04257981 */ /* 0x000f28000c1e9900 */
[----:B------:R-:W4:Y:S01]  /*0500*/  LDG.E.CONSTANT R2, desc[UR14][R6.64+0x4] ;  /* 0x0000040e06027981 */ /* 0x000f22000c1e9900 */
[----:B---3-5:R-:W-:-:S03]  /*0510*/  FMUL R36, R11, R28 ;  /* 0x0000001c0b247220 */ /* 0x028fc60000400000 */
[----:B------:R-:W3:Y:S01]  /*0520*/  LDG.E.CONSTANT R28, desc[UR14][R6.64+0xc] ;  /* 0x00000c0e061c7981 */ /* 0x000ee2000c1e9900 */
[C---:B--2---:R-:W-:Y:S01]  /*0530*/  FFMA R31, R10.reuse, R31, R36 ;  /* 0x0000001f0a1f7223 */ /* 0x044fe20000000024 */
[----:B------:R-:W-:Y:S02]  /*0540*/  HFMA2 R36, -RZ, RZ, 0, 2.384185791015625e-07 ;  /* 0x00000004ff247431 */ /* 0x000fe400000001ff */
[C---:B----4-:R-:W-:Y:S01]  /*0550*/  FMUL R3, R11.reuse, R0 ;  /* 0x000000000b037220 */ /* 0x050fe20000400000 */
[----:B------:R-:W-:Y:S01]  /*0560*/  FMUL R27, R11, R30 ;  /* 0x0000001e0b1b7220 */ /* 0x000fe20000400000 */
[----:B------:R-:W2:Y:S02]  /*0570*/  LDG.E.CONSTANT R0, desc[UR14][R6.64] ;  /* 0x0000000e06007981 */ /* 0x000ea4000c1e9900 */
[C---:B------:R-:W-:Y:S02]  /*0580*/  FFMA R35, R10.reuse, R35, R3 ;  /* 0x000000230a237223 */ /* 0x040fe40000000003 */
[----:B------:R-:W4:Y:S01]  /*0590*/  LDG.E.CONSTANT R30, desc[UR14][R6.64+0x8] ;  /* 0x0000080e061e7981 */ /* 0x000f22000c1e9900 */
[----:B------:R-:W-:-:S03]  /*05a0*/  FFMA R29, R10, R29, R27 ;  /* 0x0000001d0a1d7223 */ /* 0x000fc6000000001b */
[----:B------:R-:W4:Y:S01]  /*05b0*/  LDG.E.CONSTANT R3, desc[UR14][R4.64] ;  /* 0x0000000e04037981 */ /* 0x000f22000c1e9900 */
[----:B------:R-:W-:-:S03]  /*05c0*/  FMUL R34, R11, R34 ;  /* 0x000000220b227220 */ /* 0x000fc60000400000 */
[----:B------:R0:W4:Y:S01]  /*05d0*/  LDG.E.CONSTANT R27, desc[UR14][R4.64+0xc] ;  /* 0x00000c0e041b7981 */ /* 0x000122000c1e9900 */
[----:B------:R-:W-:Y:S01]  /*05e0*/  FFMA R33, R10, R33, R34 ;  /* 0x000000210a217223 */ /* 0x000fe20000000022 */
[----:B0-----:R-:W-:-:S05]  /*05f0*/  IMAD.WIDE R4, R22, R36, UR4 ;  /* 0x0000000416047e25 */ /* 0x001fca000f8e0224 */
[----:B------:R-:W4:Y:S04]  /*0600*/  LDG.E.CONSTANT R6, desc[UR14][R4.64+-0xc] ;  /* 0xfffff40e04067981 */ /* 0x000f28000c1e9900 */
[----:B------:R-:W4:Y:S04]  /*0610*/  LDG.E.CONSTANT R34, desc[UR14][R4.64+-0x8] ;  /* 0xfffff80e04227981 */ /* 0x000f28000c1e9900 */
[----:B------:R-:W4:Y:S01]  /*0620*/  LDG.E.CONSTANT R36, desc[UR14][R4.64+-0x10] ;  /* 0xfffff00e04247981 */ /* 0x000f22000c1e9900 */
[----:B---3--:R-:W-:-:S03]  /*0630*/  FMUL R7, R11, R28 ;  /* 0x0000001c0b077220 */ /* 0x008fc60000400000 */
[----:B------:R-:W3:Y:S01]  /*0640*/  LDG.E.CONSTANT R28, desc[UR14][R4.64] ;  /* 0x0000000e041c7981 */ /* 0x000ee2000c1e9900 */
[----:B--2---:R-:W-:-:S04]  /*0650*/  FMUL R0, R11, R0 ;  /* 0x000000000b007220 */ /* 0x004fc80000400000 */
[C---:B----4-:R-:W-:Y:S01]  /*0660*/  FFMA R0, R10.reuse, R3, R0 ;  /* 0x000000030a007223 */ /* 0x050fe20000000000 */
[----:B------:R-:W-:Y:S02]  /*0670*/  FMUL R3, R11, R30 ;  /* 0x0000001e0b037220 */ /* 0x000fe40000400000 */
[----:B------:R-:W2:Y:S01]  /*0680*/  LDG.E.CONSTANT R30, desc[UR14][R4.64+0x4] ;  /* 0x0000040e041e7981 */ /* 0x000ea2000c1e9900 */
[----:B------:R-:W-:-:S03]  /*0690*/  FFMA R27, R10, R27, R7 ;  /* 0x0000001b0a1b7223 */ /* 0x000fc60000000007 */
[----:B------:R-:W4:Y:S01]  /*06a0*/  LDG.E.CONSTANT R7, desc[UR14][R4.64+-0x4] ;  /* 0xfffffc0e04077981 */ /* 0x000f22000c1e9900 */
[----:B------:R-:W-:-:S03]  /*06b0*/  FFMA R29, R12, R6, R29 ;  /* 0x000000060c1d7223 */ /* 0x000fc6000000001d */
[----:B------:R-:W3:Y:S01]  /*06c0*/  LDG.E.CONSTANT R6, desc[UR14][R4.64+0x8] ;  /* 0x0000080e04067981 */ /* 0x000ee2000c1e9900 */
[----:B------:R-:W-:-:S03]  /*06d0*/  FFMA R31, R12, R34, R31 ;  /* 0x000000220c1f7223 */ /* 0x000fc6000000001f */
[----:B------:R-:W3:Y:S01]  /*06e0*/  LDG.E.CONSTANT R34, desc[UR14][R4.64+0xc] ;  /* 0x00000c0e04227981 */ /* 0x000ee2000c1e9900 */
[----:B------:R-:W-:Y:S01]  /*06f0*/  FMUL R2, R11, R2 ;  /* 0x000000020b027220 */ /* 0x000fe20000400000 */
[C---:B------:R-:W-:Y:S01]  /*0700*/  FFMA R37, R10.reuse, R37, R3 ;  /* 0x000000250a257223 */ /* 0x040fe20000000003 */
[----:B------:R-:W-:Y:S02]  /*0710*/  MOV R3, UR10 ;  /* 0x0000000a00037c02 */ /* 0x000fe40008000f00 */
[----:B------:R-:W-:Y:S01]  /*0720*/  FFMA R32, R10, R32, R2 ;  /* 0x000000200a207223 */ /* 0x000fe20000000002 */
[----:B------:R-:W-:Y:S01]  /*0730*/  MOV R2, UR9 ;  /* 0x0000000900027c02 */ /* 0x000fe20008000f00 */
[----:B------:R-:W-:-:S04]  /*0740*/  FFMA R35, R12, R36, R35 ;  /* 0x000000240c237223 */ /* 0x000fc80000000023 */
[----:B------:R-:W-:-:S05]  /*0750*/  IMAD.WIDE R2, R23, 0x4, R2 ;  /* 0x0000000417027825 */ /* 0x000fca00078e0202 */
[----:B------:R2:W-:Y:S01]  /*0760*/  STG.E desc[UR14][R2.64+-0x10], R35 ;  /* 0xfffff02302007986 */ /* 0x0005e2000c10190e */
[----:B------:R-:W-:-:S03]  /*0770*/  IADD3 R26, PT, PT, R26, 0x8, RZ ;  /* 0x000000081a1a7810 */ /* 0x000fc60007ffe0ff */
[----:B------:R0:W-:Y:S04]  /*0780*/  STG.E desc[UR14][R2.64+-0xc], R29 ;  /* 0xfffff41d02007986 */ /* 0x0001e8000c10190e */
[----:B------:R0:W-:Y:S01]  /*0790*/  STG.E desc[UR14][R2.64+-0x8], R31 ;  /* 0xfffff81f02007986 */ /* 0x0001e2000c10190e */
[----:B------:R-:W-:Y:S02]  /*07a0*/  ISETP.NE.AND P0, PT, R26, RZ, PT ;  /* 0x000000ff1a00720c */ /* 0x000fe40003f05270 */
[----:B------:R-:W-:Y:S02]  /*07b0*/  IADD3 R25, PT, PT, R25, 0x8, RZ ;  /* 0x0000000819197810 */ /* 0x000fe40007ffe0ff */
[----:B------:R-:W-:Y:S02]  /*07c0*/  IADD3 R24, PT, PT, R24, 0x8, RZ ;  /* 0x0000000818187810 */ /* 0x000fe40007ffe0ff */
[----:B------:R-:W-:-:S02]  /*07d0*/  IADD3 R22, PT, PT, R22, 0x8, RZ ;  /* 0x0000000816167810 */ /* 0x000fc40007ffe0ff */
[----:B------:R-:W-:Y:S01]  /*07e0*/  IADD3 R23, PT, PT, R23, 0x8, RZ ;  /* 0x0000000817177810 */ /* 0x000fe20007ffe0ff */
[C---:B--2---:R-:W-:Y:S01]  /*07f0*/  FFMA R35, R12.reuse, R30, R32 ;  /* 0x0000001e0c237223 */ /* 0x044fe20000000020 */
[C---:B----4-:R-:W-:Y:S01]  /*0800*/  FFMA R7, R12.reuse, R7, R33 ;  /* 0x000000070c077223 */ /* 0x050fe20000000021 */
[----:B---3--:R-:W-:-:S03]  /*0810*/  FFMA R33, R12, R28, R0 ;  /* 0x0000001c0c217223 */ /* 0x008fc60000000000 */
[----:B------:R0:W-:Y:S04]  /*0820*/  STG.E desc[UR14][R2.64+0x4], R35 ;  /* 0x0000042302007986 */ /* 0x0001e8000c10190e */
[----:B------:R0:W-:Y:S01]  /*0830*/  STG.E desc[UR14][R2.64+-0x4], R7 ;  /* 0xfffffc0702007986 */ /* 0x0001e2000c10190e */
[C---:B------:R-:W-:Y:S01]  /*0840*/  FFMA R37, R12.reuse, R6, R37 ;  /* 0x000000060c257223 */ /* 0x040fe20000000025 */
[----:B------:R-:W-:Y:S02]  /*0850*/  FFMA R27, R12, R34, R27 ;  /* 0x000000220c1b7223 */ /* 0x000fe4000000001b */
[----:B------:R0:W-:Y:S04]  /*0860*/  STG.E desc[UR14][R2.64], R33 ;  /* 0x0000002102007986 */ /* 0x0001e8000c10190e */
[----:B------:R0:W-:Y:S04]  /*0870*/  STG.E desc[UR14][R2.64+0x8], R37 ;  /* 0x0000082502007986 */ /* 0x0001e8000c10190e */
[----:B------:R0:W-:Y:S01]  /*0880*/  STG.E desc[UR14][R2.64+0xc], R27 ;  /* 0x00000c1b02007986 */ /* 0x0001e2000c10190e */
[----:B------:R-:W-:Y:S05]  /*0890*/  @P0 BRA `(.L_x_14) ;  /* 0xfffffff800e00947 */ /* 0x000fea000383ffff */
[----:B------:R-:W-:-:S07]  /*08a0*/  MOV R0, UR7 ;  /* 0x0000000700007c02 */ /* 0x000fce0008000f00 */
.L_x_13:
[----:B------:R-:W-:-:S09]  /*08b0*/  UISETP.NE.AND UP0, UPT, UR11, URZ, UPT ;  /* 0x000000ff0b00728c */ /* 0x000fd2000bf05270 */
[----:B------:R-:W-:Y:S05]  /*08c0*/  BRA.U !UP0, `(.L_x_15) ;  /* 0x00000005086c7547 */ /* 0x000fea000b800000 */
[----:B------:R-:W-:Y:S02]  /*08d0*/  UIADD3 UR8, UPT, UPT, UR11, -0x1, URZ ;  /* 0xffffffff0b087890 */ /* 0x000fe4000fffe0ff */
[----:B------:R-:W-:Y:S02]  /*08e0*/  UISETP.NE.AND UP1, UPT, UR12, URZ, UPT ;  /* 0x000000ff0c00728c */ /* 0x000fe4000bf25270 */
[----:B------:R-:W-:-:S09]  /*08f0*/  UISETP.GE.U32.AND UP0, UPT, UR8, 0x3, UPT ;  /* 0x000000030800788c */ /* 0x000fd2000bf06070 */
[----:B------:R-:W-:Y:S05]  /*0900*/  BRA.U !UP0, `(.L_x_16) ;  /* 0x00000001089c7547 */ /* 0x000fea000b800000 */
[----:B0-----:R-:W0:Y:S01]  /*0910*/  LDC.64 R6, c[0x0][0x398] ;  /* 0x0000e600ff067b82 */ /* 0x001e220000000a00 */
[-C--:B------:R-:W-:Y:S02]  /*0920*/  IADD3 R3, PT, PT, R20, R0.reuse, RZ ;  /* 0x0000000014037210 */ /* 0x080fe40007ffe0ff */
[-C--:B------:R-:W-:Y:S02]  /*0930*/  IADD3 R5, PT, PT, R19, R0.reuse, RZ ;  /* 0x0000000013057210 */ /* 0x080fe40007ffe0ff */
[----:B------:R-:W-:Y:S01]  /*0940*/  IADD3 R23, PT, PT, R21, R0, RZ ;  /* 0x0000000015177210 */ /* 0x000fe20007ffe0ff */
[----:B0-----:R-:W-:-:S04]  /*0950*/  IMAD.WIDE R2, R3, 0x4, R6 ;  /* 0x0000000403027825 */ /* 0x001fc800078e0206 */
[--C-:B------:R-:W-:Y:S01]  /*0960*/  IMAD.WIDE R4, R5, 0x4, R6.reuse ;  /* 0x0000000405047825 */ /* 0x100fe200078e0206 */
[----:B------:R-:W2:Y:S03]  /*0970*/  LDG.E.CONSTANT R24, desc[UR14][R2.64] ;  /* 0x0000000e02187981 */ /* 0x000ea6000c1e9900 */
[----:B------:R-:W-:Y:S01]  /*0980*/  IMAD.WIDE R6, R23, 0x4, R6 ;  /* 0x0000000417067825 */ /* 0x000fe200078e0206 */
[----:B------:R-:W3:Y:S01]  /*0990*/  LDG.E.CONSTANT R30, desc[UR14][R2.64+0x4] ;  /* 0x0000040e021e7981 */ /* 0x000ee2000c1e9900 */
[----:B------:R-:W0:Y:S03]  /*09a0*/  LDC.64 R22, c[0x0][0x3b0] ;  /* 0x0000ec00ff167b82 */ /* 0x000e260000000a00 */
[----:B------:R-:W4:Y:S04]  /*09b0*/  LDG.E.CONSTANT R26, desc[UR14][R2.64+0x8] ;  /* 0x0000080e021a7981 */ /* 0x000f28000c1e9900 */
[----:B------:R1:W4:Y:S04]  /*09c0*/  LDG.E.CONSTANT R32, desc[UR14][R2.64+0xc] ;  /* 0x00000c0e02207981 */ /* 0x000328000c1e9900 */
        /* <DEDUP_REMOVED lines=8> */
[----:B-1----:R-:W-:-:S05]  /*0a50*/  IADD3 R3, PT, PT, R18, R0, RZ ;  /* 0x0000000012037210 */ /* 0x002fca0007ffe0ff */
[----:B0-----:R-:W-:Y:S01]  /*0a60*/  IMAD.WIDE R22, R3, 0x4, R22 ;  /* 0x0000000403167825 */ /* 0x001fe200078e0216 */
[----:B------:R-:W-:-:S03]  /*0a70*/  IADD3 R0, PT, PT, R0, 0x4, RZ ;  /* 0x0000000400007810 */ /* 0x000fc60007ffe0ff */
[C---:B--2--5:R-:W-:Y:S01]  /*0a80*/  FMUL R24, R11.reuse, R24 ;  /* 0x000000180b187220 */ /* 0x064fe20000400000 */
[C---:B---3--:R-:W-:Y:S01]  /*0a90*/  FMUL R30, R11.reuse, R30 ;  /* 0x0000001e0b1e7220 */ /* 0x048fe20000400000 */
[C---:B----4-:R-:W-:Y:S01]  /*0aa0*/  FMUL R26, R11.reuse, R26 ;  /* 0x0000001a0b1a7220 */ /* 0x050fe20000400000 */
[----:B------:R-:W-:Y:S01]  /*0ab0*/  FMUL R32, R11, R32 ;  /* 0x000000200b207220 */ /* 0x000fe20000400000 */
[C---:B------:R-:W-:Y:S01]  /*0ac0*/  FFMA R24, R10.reuse, R28, R24 ;  /* 0x0000001c0a187223 */ /* 0x040fe20000000018 */
[C---:B------:R-:W-:Y:S01]  /*0ad0*/  FFMA R30, R10.reuse, R33, R30 ;  /* 0x000000210a1e7223 */ /* 0x040fe2000000001e */
[C---:B------:R-:W-:Y:S01]  /*0ae0*/  FFMA R26, R10.reuse, R31, R26 ;  /* 0x0000001f0a1a7223 */ /* 0x040fe2000000001a */
[----:B------:R-:W-:Y:S01]  /*0af0*/  FFMA R32, R10, R35, R32 ;  /* 0x000000230a207223 */ /* 0x000fe20000000020 */
[C---:B------:R-:W-:Y:S01]  /*0b00*/  FFMA R37, R12.reuse, R37, R24 ;  /* 0x000000250c257223 */ /* 0x040fe20000000018 */
[C---:B------:R-:W-:Y:S01]  /*0b10*/  FFMA R27, R12.reuse, R27, R30 ;  /* 0x0000001b0c1b7223 */ /* 0x040fe2000000001e */
[C---:B------:R-:W-:Y:S01]  /*0b20*/  FFMA R25, R12.reuse, R25, R26 ;  /* 0x000000190c197223 */ /* 0x040fe2000000001a */
[----:B------:R-:W-:-:S02]  /*0b30*/  FFMA R29, R12, R29, R32 ;  /* 0x0000001d0c1d7223 */ /* 0x000fc40000000020 */
[----:B------:R1:W-:Y:S04]  /*0b40*/  STG.E desc[UR14][R22.64], R37 ;  /* 0x0000002516007986 */ /* 0x0003e8000c10190e */
[----:B------:R1:W-:Y:S04]  /*0b50*/  STG.E desc[UR14][R22.64+0x4], R27 ;  /* 0x0000041b16007986 */ /* 0x0003e8000c10190e */
[----:B------:R1:W-:Y:S04]  /*0b60*/  STG.E desc[UR14][R22.64+0x8], R25 ;  /* 0x0000081916007986 */ /* 0x0003e8000c10190e */
[----:B------:R1:W-:Y:S02]  /*0b70*/  STG.E desc[UR14][R22.64+0xc], R29 ;  /* 0x00000c1d16007986 */ /* 0x0003e4000c10190e */
.L_x_16:
[----:B------:R-:W-:Y:S05]  /*0b80*/  BRA.U !UP1, `(.L_x_15) ;  /* 0x0000000109bc7547 */ /* 0x000fea000b800000 */
[----:B------:R-:W2:Y:S01]  /*0b90*/  LDCU UR8, c[0x0][0x390] ;  /* 0x00007200ff0877ac */ /* 0x000ea20008000800 */
[----:B------:R-:W-:Y:S02]  /*0ba0*/  UISETP.NE.AND UP0, UPT, UR12, 0x1, UPT ;  /* 0x000000010c00788c */ /* 0x000fe4000bf05270 */
[----:B--2---:R-:W-:-:S07]  /*0bb0*/  ULOP3.LUT UP1, URZ, UR8, 0x1, URZ, 0xc0, !UPT ;  /* 0x0000000108ff7892 */ /* 0x004fce000f82c0ff */
[----:B------:R-:W-:Y:S05]  /*0bc0*/  BRA.U !UP0, `(.L_x_17) ;  /* 0x0000000108647547 */ /* 0x000fea000b800000 */
[----:B0-----:R-:W0:Y:S01]  /*0bd0*/  LDC.64 R6, c[0x0][0x398] ;  /* 0x0000e600ff067b82 */ /* 0x001e220000000a00 */
[-C--:B------:R-:W-:Y:S02]  /*0be0*/  IADD3 R5, PT, PT, R20, R0.reuse, RZ ;  /* 0x0000000014057210 */ /* 0x080fe40007ffe0ff */
[-C--:B------:R-:W-:Y:S02]  /*0bf0*/  IADD3 R3, PT, PT, R19, R0.reuse, RZ ;  /* 0x0000000013037210 */ /* 0x080fe40007ffe0ff */
[----:B-1----:R-:W-:Y:S01]  /*0c00*/  IADD3 R23, PT, PT, R21, R0, RZ ;  /* 0x0000000015177210 */ /* 0x002fe20007ffe0ff */
[----:B0-----:R-:W-:-:S04]  /*0c10*/  IMAD.WIDE R4, R5, 0x4, R6 ;  /* 0x0000000405047825 */ /* 0x001fc800078e0206 */
[--C-:B------:R-:W-:Y:S01]  /*0c20*/  IMAD.WIDE R2, R3, 0x4, R6.reuse ;  /* 0x0000000403027825 */ /* 0x100fe200078e0206 */
[----:B------:R-:W2:Y:S03]  /*0c30*/  LDG.E.CONSTANT R24, desc[UR14][R4.64] ;  /* 0x0000000e04187981 */ /* 0x000ea6000c1e9900 */
[----:B------:R-:W-:Y:S01]  /*0c40*/  IMAD.WIDE R6, R23, 0x4, R6 ;  /* 0x0000000417067825 */ /* 0x000fe200078e0206 */
[----:B------:R-:W3:Y:S01]  /*0c50*/  LDG.E.CONSTANT R28, desc[UR14][R4.64+0x4] ;  /* 0x0000040e041c7981 */ /* 0x000ee2000c1e9900 */
[----:B------:R-:W0:Y:S03]  /*0c60*/  LDC.64 R22, c[0x0][0x3b0] ;  /* 0x0000ec00ff167b82 */ /* 0x000e260000000a00 */
[----:B------:R-:W4:Y:S04]  /*0c70*/  LDG.E.CONSTANT R25, desc[UR14][R2.64] ;  /* 0x0000000e02197981 */ /* 0x000f28000c1e9900 */
[----:B------:R-:W4:Y:S04]  /*0c80*/  LDG.E.CONSTANT R29, desc[UR14][R2.64+0x4] ;  /* 0x0000040e021d7981 */ /* 0x000f28000c1e9900 */
[----:B------:R-:W4:Y:S04]  /*0c90*/  LDG.E.CONSTANT R26, desc[UR14][R6.64] ;  /* 0x0000000e061a7981 */ /* 0x000f28000c1e9900 */
[----:B------:R-:W4:Y:S01]  /*0ca0*/  LDG.E.CONSTANT R30, desc[UR14][R6.64+0x4] ;  /* 0x0000040e061e7981 */ /* 0x000f22000c1e9900 */
[C---:B--2--5:R-:W-:Y:S01]  /*0cb0*/  FMUL R27, R11.reuse, R24 ;  /* 0x000000180b1b7220 */ /* 0x064fe20000400000 */
[----:B---3--:R-:W-:-:S03]  /*0cc0*/  FMUL R28, R11, R28 ;  /* 0x0000001c0b1c7220 */ /* 0x008fc60000400000 */
[----:B----4-:R-:W-:Y:S01]  /*0cd0*/  FFMA R27, R10, R25, R27 ;  /* 0x000000190a1b7223 */ /* 0x010fe2000000001b */
[----:B------:R-:W-:Y:S02]  /*0ce0*/  IADD3 R25, PT, PT, R18, R0, RZ ;  /* 0x0000000012197210 */ /* 0x000fe40007ffe0ff */
[----:B------:R-:W-:Y:S01]  /*0cf0*/  IADD3 R0, PT, PT, R0, 0x2, RZ ;  /* 0x0000000200007810 */ /* 0x000fe20007ffe0ff */
[----:B------:R-:W-:Y:S02]  /*0d00*/  FFMA R29, R10, R29, R28 ;  /* 0x0000001d0a1d7223 */ /* 0x000fe4000000001c */
[----:B0-----:R-:W-:-:S04]  /*0d10*/  IMAD.WIDE R22, R25, 0x4, R22 ;  /* 0x0000000419167825 */ /* 0x001fc800078e0216 */
[C---:B------:R-:W-:Y:S01]  /*0d20*/  FFMA R27, R12.reuse, R26, R27 ;  /* 0x0000001a0c1b7223 */ /* 0x040fe2000000001b */
[----:B------:R-:W-:-:S04]  /*0d30*/  FFMA R29, R12, R30, R29 ;  /* 0x0000001e0c1d7223 */ /* 0x000fc8000000001d */
[----:B------:R2:W-:Y:S04]  /*0d40*/  STG.E desc[UR14][R22.64], R27 ;  /* 0x0000001b16007986 */ /* 0x0005e8000c10190e */
[----:B------:R2:W-:Y:S02]  /*0d50*/  STG.E desc[UR14][R22.64+0x4], R29 ;  /* 0x0000041d16007986 */ /* 0x0005e4000c10190e */
.L_x_17:
[----:B------:R-:W-:Y:S05]  /*0d60*/  BRA.U !UP1, `(.L_x_15) ;  /* 0x0000000109447547 */ /* 0x000fea000b800000 */
[----:B0-----:R-:W0:Y:S01]  /*0d70*/  LDC.64 R2, c[0x0][0x398] ;  /* 0x0000e600ff027b82 */ /* 0x001e220000000a00 */
[-C--:B------:R-:W-:Y:S02]  /*0d80*/  IADD3 R7, PT, PT, R20, R0.reuse, RZ ;  /* 0x0000000014077210 */ /* 0x080fe40007ffe0ff */
[-C--:B------:R-:W-:Y:S02]  /*0d90*/  IADD3 R5, PT, PT, R19, R0.reuse, RZ ;  /* 0x0000000013057210 */ /* 0x080fe40007ffe0ff */
[----:B------:R-:W-:Y:S01]  /*0da0*/  IADD3 R21, PT, PT, R21, R0, RZ ;  /* 0x0000000015157210 */ /* 0x000fe20007ffe0ff */
[----:B0-----:R-:W-:-:S04]  /*0db0*/  IMAD.WIDE R6, R7, 0x4, R2 ;  /* 0x0000000407067825 */ /* 0x001fc800078e0202 */
[--C-:B------:R-:W-:Y:S02]  /*0dc0*/  IMAD.WIDE R4, R5, 0x4, R2.reuse ;  /* 0x0000000405047825 */ /* 0x100fe400078e0202 */
[----:B------:R-:W1:Y:S02]  /*0dd0*/  LDG.E.CONSTANT R6, desc[UR14][R6.64] ;  /* 0x0000000e06067981 */ /* 0x000e64000c1e9900 */
[----:B------:R-:W-:Y:S02]  /*0de0*/  IMAD.WIDE R20, R21, 0x4, R2 ;  /* 0x0000000415147825 */ /* 0x000fe400078e0202 */
[----:B------:R-:W3:Y:S01]  /*0df0*/  LDG.E.CONSTANT R5, desc[UR14][R4.64] ;  /* 0x0000000e04057981 */ /* 0x000ee2000c1e9900 */
[----:B------:R-:W0:Y:S03]  /*0e00*/  LDC.64 R2, c[0x0][0x3b0] ;  /* 0x0000ec00ff027b82 */ /* 0x000e260000000a00 */
[----:B------:R-:W4:Y:S01]  /*0e10*/  LDG.E.CONSTANT R20, desc[UR14][R20.64] ;  /* 0x0000000e14147981 */ /* 0x000f22000c1e9900 */
[----:B------:R-:W-:-:S05]  /*0e20*/  IADD3 R19, PT, PT, R18, R0, RZ ;  /* 0x0000000012137210 */ /* 0x000fca0007ffe0ff */
[----:B0-----:R-:W-:-:S04]  /*0e30*/  IMAD.WIDE R2, R19, 0x4, R2 ;  /* 0x0000000413027825 */ /* 0x001fc800078e0202 */
[----:B-12--5:R-:W-:-:S04]  /*0e40*/  FMUL R23, R11, R6 ;  /* 0x000000060b177220 */ /* 0x026fc80000400000 */
[----:B---3--:R-:W-:-:S04]  /*0e50*/  FFMA R23, R10, R5, R23 ;  /* 0x000000050a177223 */ /* 0x008fc80000000017 */
[----:B----4-:R-:W-:-:S05]  /*0e60*/  FFMA R23, R12, R20, R23 ;  /* 0x000000140c177223 */ /* 0x010fca0000000017 */
[----:B------:R3:W-:Y:S02]  /*0e70*/  STG.E desc[UR14][R2.64], R23 ;  /* 0x0000001702007986 */ /* 0x0007e4000c10190e */
.L_x_15:
[----:B------:R-:W4:Y:S01]  /*0e80*/  LDCU UR8, c[0x0][0x38c] ;  /* 0x00007180ff0877ac */ /* 0x000f220008000800 */
[----:B------:R-:W-:-:S04]  /*0e90*/  IADD3 R16, PT, PT, R16, 0x1, RZ ;  /* 0x0000000110107810 */ /* 0x000fc80007ffe0ff */
[----:B----4-:R-:W-:-:S13]  /*0ea0*/  ISETP.NE.AND P0, PT, R16, UR8, PT ;  /* 0x0000000810007c0c */ /* 0x010fda000bf05270 */
[----:B------:R-:W-:Y:S05]  /*0eb0*/  @P0 BRA `(.L_x_18) ;  /* 0xfffffff400180947 */ /* 0x000fea000383ffff */
[----:B------:R-:W4:Y:S01]  /*0ec0*/  LDCU UR8, c[0x0][0x360] ;  /* 0x00006c00ff0877ac */ /* 0x000f220008000800 */
[----:B------:R-:W0:Y:S01]  /*0ed0*/  LDCU UR13, c[0x0][0x384] ;  /* 0x00007080ff0d77ac */ /* 0x000e220008000800 */
[----:B----4-:R-:W-:-:S04]  /*0ee0*/  IADD3 R8, PT, PT, R8, UR8, RZ ;  /* 0x0000000808087c10 */ /* 0x010fc8000fffe0ff */
[----:B0-----:R-:W-:-:S13]  /*0ef0*/  ISETP.GE.AND P0, PT, R8, UR13, PT ;  /* 0x0000000d08007c0c */ /* 0x001fda000bf06270 */
[----:B------:R-:W-:Y:S05]  /*0f00*/  @!P0 BRA `(.L_x_19) ;  /* 0xfffffff000a88947 */ /* 0x000fea000383ffff */
.L_x_12:
[----:B------:R-:W-:Y:S05]  /*0f10*/  BSYNC.RECONVERGENT B0 ;  /* 0x0000000000007941 */ /* 0x000fea0003800200 */
.L_x_11:
[----:B------:R-:W0:Y:S01]  /*0f20*/  LDCU UR8, c[0x0][0x370] ;  /* 0x00006e00ff0877ac */ /* 0x000e220008000800 */
[----:B------:R-:W4:Y:S01]  /*0f30*/  LDCU UR13, c[0x0][0x380] ;  /* 0x00007000ff0d77ac */ /* 0x000f220008000800 */
[----:B0-----:R-:W-:-:S04]  /*0f40*/  UIADD3 UR6, UPT, UPT, UR8, UR6, URZ ;  /* 0x0000000608067290 */ /* 0x001fc8000fffe0ff */
[----:B----4-:R-:W-:-:S09]  /*0f50*/  UISETP.GE.AND UP0, UPT, UR6, UR13, UPT ;  /* 0x0000000d0600728c */ /* 0x010fd2000bf06270 */
[----:B------:R-:W-:Y:S05]  /*0f60*/  BRA.U !UP0, `(.L_x_20) ;  /* 0xfffffff1087c7547 */ /* 0x000fea000b83ffff */
[----:B------:R-:W-:Y:S05]  /*0f70*/  EXIT ;  /* 0x000000000000794d */ /* 0x000fea0003800000 */
.L_x_21:
        /* <DEDUP_REMOVED lines=16> */
.L_x_98:


//--------------------- .text._Z13threennKerneliiiiPKfS0_PfPi --------------------------
	.section	.text._Z13threennKerneliiiiPKfS0_PfPi,"ax",@progbits
	.align	128
        .global         _Z13threennKerneliiiiPKfS0_PfPi
        .type           _Z13threennKerneliiiiPKfS0_PfPi,@function
        .size           _Z13threennKerneliiiiPKfS0_PfPi,(.L_x_96 - _Z13threennKerneliiiiPKfS0_PfPi)
        .other          _Z13threennKerneliiiiPKfS0_PfPi,@"STO_CUDA_ENTRY STV_DEFAULT"
_Z13threennKerneliiiiPKfS0_PfPi:
.text._Z13threennKerneliiiiPKfS0_PfPi:
[----:B------:R-:W-:Y:S08]  /*0000*/  LDC R1, c[0x0][0x37c] ;  /* 0x0000df00ff017b82 */ /* 0x000ff00000000800 */
[----:B------:R-:W0:Y:S08]  /*0010*/  S2UR UR4, SR_CTAID.X ;  /* 0x00000000000479c3 */ /* 0x000e300000002500 */
[----:B------:R-:W0:Y:S02]  /*0020*/  LDC R0, c[0x0][0x380] ;  /* 0x0000e000ff007b82 */ /* 0x000e240000000800 */
[----:B0-----:R-:W-:-:S13]  /*0030*/  ISETP.LE.AND P0, PT, R0, UR4, PT ;  /* 0x0000000400007c0c */ /* 0x001fda000bf03270 */
[----:B------:R-:W-:Y:S05]  /*0040*/  @P0 EXIT ;  /* 0x000000000000094d */ /* 0x000fea0003800000 */
[----:B------:R-:W0:Y:S01]  /*0050*/  LDCU UR5, c[0x0][0x388] ;  /* 0x00007100ff0577ac */ /* 0x000e220008000800 */
[----:B------:R-:W1:Y:S01]  /*0060*/  S2R R2, SR_TID.X ;  /* 0x0000000000027919 */ /* 0x000e620000002100 */
[----:B------:R-:W2:Y:S01]  /*0070*/  LDCU UR7, c[0x0][0x360] ;  /* 0x00006c00ff0777ac */ /* 0x000ea20008000800 */
[----:B------:R-:W3:Y:S01]  /*0080*/  LDCU.64 UR16, c[0x0][0x358] ;  /* 0x00006b00ff1077ac */ /* 0x000ee20008000a00 */
[----:B------:R-:W4:Y:S01]  /*0090*/  LDCU UR8, c[0x0][0x370] ;  /* 0x00006e00ff0877ac */ /* 0x000f220008000800 */
[----:B0-----:R-:W-:-:S09]  /*00a0*/  UISETP.GT.AND UP0, UPT, UR5, URZ, UPT ;  /* 0x000000ff0500728c */ /* 0x001fd2000bf04270 */
[----:B--234-:R-:W-:Y:S05]  /*00b0*/  BRA.U UP0, `(.L_x_22) ;  /* 0x00000001006c7547 */ /* 0x01cfea000b800000 */
.L_x_26:
[----:B------:R-:W1:Y:S01]  /*00c0*/  LDC R13, c[0x0][0x384] ;  /* 0x0000e100ff0d7b82 */ /* 0x000e620000000800 */
[----:B------:R-:W-:Y:S01]  /*00d0*/  BSSY.RECONVERGENT B0, `(.L_x_23) ;  /* 0x0000014000007945 */ /* 0x000fe20003800200 */
[----:B-1----:R-:W-:-:S13]  /*00e0*/  ISETP.GE.AND P0, PT, R2, R13, PT ;  /* 0x0000000d0200720c */ /* 0x002fda0003f06270 */
[----:B--2---:R-:W-:Y:S05]  /*00f0*/  @P0 BRA `(.L_x_24) ;  /* 0x0000000000440947 */ /* 0x004fea0003800000 */
[----:B------:R-:W0:Y:S01]  /*0100*/  LDC.64 R8, c[0x0][0x3a0] ;  /* 0x0000e800ff087b82 */ /* 0x000e220000000a00 */
[----:B------:R-:W-:-:S07]  /*0110*/  MOV R0, R2 ;  /* 0x0000000200007202 */ /* 0x000fce0000000f00 */
[----:B------:R-:W1:Y:S02]  /*0120*/  LDC.64 R10, c[0x0][0x3a8] ;  /* 0x0000ea00ff0a7b82 */ /* 0x000e640000000a00 */
.L_x_25:
[----:B------:R-:W-:Y:S01]  /*0130*/  IMAD R3, R13, UR4, R0 ;  /* 0x000000040d037c24 */ /* 0x000fe2000f8e0200 */
[----:B------:R-:W-:Y:S01]  /*0140*/  IADD3 R0, PT, PT, R0, UR7, RZ ;  /* 0x0000000700007c10 */ /* 0x000fe2000fffe0ff */
[----:B--2---:R-:W-:Y:S02]  /*0150*/  IMAD.MOV.U32 R15, RZ, RZ, 0x60ad78ec ;  /* 0x60ad78ecff0f7424 */ /* 0x004fe400078e00ff */
[----:B------:R-:W-:Y:S01]  /*0160*/  IMAD R3, R3, 0x3, RZ ;  /* 0x0000000303037824 */ /* 0x000fe200078e02ff */
[----:B------:R-:W-:-:S03]  /*0170*/  ISETP.GE.AND P0, PT, R0, R13, PT ;  /* 0x0000000d0000720c */ /* 0x000fc60003f06270 */
[----:B0-----:R-:W-:-:S04]  /*0180*/  IMAD.WIDE R4, R3, 0x4, R8 ;  /* 0x0000000403047825 */ /* 0x001fc800078e0208 */
[----:B-1----:R-:W-:Y:S01]  /*0190*/  IMAD.WIDE R6, R3, 0x4, R10 ;  /* 0x0000000403067825 */ /* 0x002fe200078e020a */
[----:B------:R2:W-:Y:S04]  /*01a0*/  STG.E desc[UR16][R4.64], R15 ;  /* 0x0000000f04007986 */ /* 0x0005e8000c101910 */
[----:B------:R2:W-:Y:S04]  /*01b0*/  STG.E desc[UR16][R6.64], RZ ;  /* 0x000000ff06007986 */ /* 0x0005e8000c101910 */
[----:B------:R2:W-:Y:S04]  /*01c0*/  STG.E desc[UR16][R4.64+0x4], R15 ;  /* 0x0000040f04007986 */ /* 0x0005e8000c101910 */
[----:B------:R2:W-:Y:S04]  /*01d0*/  STG.E desc[UR16][R6.64+0x4], RZ ;  /* 0x000004ff06007986 */ /* 0x0005e8000c101910 */
[----:B------:R2:W-:Y:S04]  /*01e0*/  STG.E desc[UR16][R4.64+0x8], R15 ;  /* 0x0000080f04007986 */ /* 0x0005e8000c101910 */
[----:B------:R2:W-:Y:S01]  /*01f0*/  STG.E desc[UR16][R6.64+0x8], RZ ;  /* 0x000008ff06007986 */ /* 0x0005e2000c101910 */
[----:B------:R-:W-:Y:S05]  /*0200*/  @!P0 BRA `(.L_x_25) ;  /* 0xfffffffc00c88947 */ /* 0x000fea000383ffff */
.L_x_24:
[----:B------:R-:W-:Y:S05]  /*0210*/  BSYNC.RECONVERGENT B0 ;  /* 0x0000000000007941 */ /* 0x000fea0003800200 */
.L_x_23:
[----:B------:R-:W0:Y:S01]  /*0220*/  LDCU UR5, c[0x0][0x380] ;  /* 0x00007000ff0577ac */ /* 0x000e220008000800 */
[----:B------:R-:W-:-:S04]  /*0230*/  UIADD3 UR4, UPT, UPT, UR8, UR4, URZ ;  /* 0x0000000408047290 */ /* 0x000fc8000fffe0ff */
[----:B0-----:R-:W-:-:S09]  /*0240*/  UISETP.GE.AND UP0, UPT, UR4, UR5, UPT ;  /* 0x000000050400728c */ /* 0x001fd2000bf06270 */
[----:B------:R-:W-:Y:S05]  /*0250*/  BRA.U !UP0, `(.L_x_26) ;  /* 0xfffffffd08987547 */ /* 0x000fea000b83ffff */
[----:B------:R-:W-:Y:S05]  /*0260*/  EXIT ;  /* 0x000000000000794d */ /* 0x000fea0003800000 */
.L_x_22:
[----:B------:R-:W0:Y:S02]  /*0270*/  LDCU UR6, c[0x0][0x38c] ;  /* 0x00007180ff0677ac */ /* 0x000e240008000800 */
[----:B0-----:R-:W-:Y:S02]  /*0280*/  UISETP.GT.AND UP0, UPT, UR6, URZ, UPT ;  /* 0x000000ff0600728c */ /* 0x001fe4000bf04270 */
[----:B------:R-:W-:-:S07]  /*0290*/  I2FP.F32.S32 R3, UR6 ;  /* 0x0000000600037c45 */ /* 0x000fce0008201400 */
[----:B------:R-:W-:Y:S05]  /*02a0*/  BRA.U UP0, `(.L_x_27) ;  /* 0x0000000d00647547 */ /* 0x000fea000b800000 */
[----:B------:R-:W0:Y:S01]  /*02b0*/  MUFU.RCP R0, R3 ;  /* 0x0000000300007308 */ /* 0x000e220000001000 */
[----:B------:R-:W-:Y:S02]  /*02c0*/  ULOP3.LUT UR6, UR5, 0x3, URZ, 0xc0, !UPT ;  /* 0x0000000305067892 */ /* 0x000fe4000f8ec0ff */
[----:B------:R-:W-:-:S05]  /*02d0*/  ULOP3.LUT UR5, UR5, 0x7ffffffc, URZ, 0xc0, !UPT ;  /* 0x7ffffffc05057892 */ /* 0x000fca000f8ec0ff */
[----:B------:R-:W2:Y:S01]  /*02e0*/  FCHK P0, RZ, R3 ;  /* 0x00000003ff007302 */ /* 0x000ea20000000000 */
[----:B0-----:R-:W-:-:S04]  /*02f0*/  FFMA R5, R0, -R3, 1 ;  /* 0x3f80000000057423 */ /* 0x001fc80000000803 */
[----:B------:R-:W-:-:S04]  /*0300*/  FFMA R5, R0, R5, R0 ;  /* 0x0000000500057223 */ /* 0x000fc80000000000 */
[----:B------:R-:W-:-:S04]  /*0310*/  FFMA R0, RZ, R5, RZ ;  /* 0x00000005ff007223 */ /* 0x000fc800000000ff */
[----:B------:R-:W-:-:S04]  /*0320*/  FFMA R4, R0, -R3, RZ ;  /* 0x8000000300047223 */ /* 0x000fc800000000ff */
[----:B------:R-:W-:Y:S01]  /*0330*/  FFMA R0, R5, R4, R0 ;  /* 0x0000000405007223 */ /* 0x000fe20000000000 */
[----:B--2---:R-:W-:Y:S06]  /*0340*/  @!P0 BRA `(.L_x_28) ;  /* 0x00000000000c8947 */ /* 0x004fec0003800000 */
[----:B------:R-:W-:Y:S01]  /*0350*/  IMAD.MOV.U32 R20, RZ, RZ, RZ ;  /* 0x000000ffff147224 */ /* 0x000fe200078e00ff */
[----:B------:R-:W-:-:S07]  /*0360*/  MOV R14, 0x380 ;  /* 0x00000380000e7802 */ /* 0x000fce0000000f00 */
[----:B-1----:R-:W-:Y:S05]  /*0370*/  CALL.REL.NOINC `($__internal_1_$__cuda_sm3x_div_rn_noftz_f32_slowpath) ;  /* 0x0000002000a87944 */ /* 0x002fea0003c00000 */
.L_x_28:
[----:B------:R-:W1:Y:S01]  /*0380*/  LDCU UR9, c[0x0][0x384] ;  /* 0x00007080ff0977ac */ /* 0x000e620008000800 */
[----:B------:R-:W-:Y:S01]  /*0390*/  BSSY.RECONVERGENT B0, `(.L_x_29) ;  /* 0x00000c5000007945 */ /* 0x000fe20003800200 */
[----:B-1----:R-:W-:-:S13]  /*03a0*/  ISETP.GE.AND P0, PT, R2, UR9, PT ;  /* 0x0000000902007c0c */ /* 0x002fda000bf06270 */
[----:B0-----:R-:W-:Y:S05]  /*03b0*/  @P0 BRA `(.L_x_30) ;  /* 0x0000000c00080947 */ /* 0x001fea0003800000 */
[----:B------:R-:W-:-:S07]  /*03c0*/  MOV R3, R2 ;  /* 0x0000000200037202 */ /* 0x000fce0000000f00 */
.L_x_47:
[----:B0-----:R-:W0:Y:S01]  /*03d0*/  LDCU UR9, c[0x0][0x388] ;  /* 0x00007100ff0977ac */ /* 0x001e220008000800 */
[----:B------:R-:W-:Y:S02]  /*03e0*/  HFMA2 R8, -RZ, RZ, 0, 0 ;  /* 0x00000000ff087431 */ /* 0x000fe400000001ff */
[----:B------:R-:W-:Y:S02]  /*03f0*/  IMAD.MOV.U32 R13, RZ, RZ, 0x60ad78ec ;  /* 0x60ad78ecff0d7424 */ /* 0x000fe400078e00ff */
[----:B------:R-:W-:Y:S02]  /*0400*/  HFMA2 R17, -RZ, RZ, 598.5, 40320 ;  /* 0x60ad78ecff117431 */ /* 0x000fe400000001ff */
[----:B------:R-:W-:Y:S01]  /*0410*/  IMAD.MOV.U32 R15, RZ, RZ, RZ ;  /* 0x000000ffff0f7224 */ /* 0x000fe200078e00ff */
[----:B------:R-:W-:Y:S01]  /*0420*/  MOV R10, RZ ;  /* 0x000000ff000a7202 */ /* 0x000fe20000000f00 */
[----:B------:R-:W-:Y:S02]  /*0430*/  IMAD.MOV.U32 R12, RZ, RZ, RZ ;  /* 0x000000ffff0c7224 */ /* 0x000fe400078e00ff */
[----:B------:R-:W-:Y:S01]  /*0440*/  IMAD.MOV.U32 R19, RZ, RZ, 0x60ad78ec ;  /* 0x60ad78ecff137424 */ /* 0x000fe200078e00ff */
[----:B0-----:R-:W-:-:S09]  /*0450*/  UISETP.GE.U32.AND UP0, UPT, UR9, 0x4, UPT ;  /* 0x000000040900788c */ /* 0x001fd2000bf06070 */
[----:B------:R-:W-:Y:S05]  /*0460*/  BRA.U !UP0, `(.L_x_31) ;  /* 0x0000000508507547 */ /* 0x000fea000b800000 */
[----:B------:R-:W-:Y:S01]  /*0470*/  MOV R13, 0x60ad78ec ;  /* 0x60ad78ec000d7802 */ /* 0x000fe20000000f00 */
[----:B------:R-:W-:Y:S01]  /*0480*/  IMAD.MOV.U32 R4, RZ, RZ, RZ ;  /* 0x000000ffff047224 */ /* 0x000fe200078e00ff */
[----:B------:R-:W-:Y:S01]  /*0490*/  MOV R15, RZ ;  /* 0x000000ff000f7202 */ /* 0x000fe20000000f00 */
[----:B------:R-:W-:Y:S01]  /*04a0*/  IMAD.MOV.U32 R10, RZ, RZ, RZ ;  /* 0x000000ffff0a7224 */ /* 0x000fe200078e00ff */
[----:B------:R-:W-:-:S07]  /*04b0*/  MOV R12, RZ ;  /* 0x000000ff000c7202 */ /* 0x000fce0000000f00 */
.L_x_40:
[----:B------:R-:W-:Y:S01]  /*04c0*/  FSETP.GEU.AND P0, PT, R0, R19, PT ;  /* 0x000000130000720b */ /* 0x000fe20003f0e000 */
[----:B------:R-:W-:Y:S01]  /*04d0*/  BSSY.RECONVERGENT B1, `(.L_x_32) ;  /* 0x0000010000017945 */ /* 0x000fe20003800200 */
[----:B------:R-:W-:Y:S01]  /*04e0*/  IMAD.MOV.U32 R5, RZ, RZ, R0 ;  /* 0x000000ffff057224 */ /* 0x000fe200078e0000 */
[----:B------:R-:W-:-:S10]  /*04f0*/  MOV R6, R4 ;  /* 0x0000000400067202 */ /* 0x000fd40000000f00 */
[----:B------:R-:W-:Y:S05]  /*0500*/  @!P0 BRA `(.L_x_33) ;  /* 0x0000000000308947 */ /* 0x000fea0003800000 */
[----:B------:R-:W-:Y:S01]  /*0510*/  FSETP.GEU.AND P0, PT, R0, R17, PT ;  /* 0x000000110000720b */ /* 0x000fe20003f0e000 */
[----:B------:R-:W-:Y:S01]  /*0520*/  IMAD.MOV.U32 R5, RZ, RZ, R19 ;  /* 0x000000ffff057224 */ /* 0x000fe200078e0013 */
[----:B------:R-:W-:Y:S01]  /*0530*/  MOV R6, R12 ;  /* 0x0000000c00067202 */ /* 0x000fe20000000f00 */
[----:B------:R-:W-:Y:S01]  /*0540*/  IMAD.MOV.U32 R19, RZ, RZ, R0 ;  /* 0x000000ffff137224 */ /* 0x000fe200078e0000 */
[----:B------:R-:W-:-:S09]  /*0550*/  MOV R12, R4 ;  /* 0x00000004000c7202 */ /* 0x000fd20000000f00 */
[CC--:B------:R-:W-:Y:S01]  /*0560*/  @P0 FSETP.GEU.AND P1, PT, R0.reuse, R13.reuse, PT ;  /* 0x0000000d0000020b */ /* 0x0c0fe20003f2e000 */
[----:B------:R-:W-:Y:S01]  /*0570*/  @P0 IMAD.MOV.U32 R19, RZ, RZ, R17 ;  /* 0x000000ffff130224 */ /* 0x000fe200078e0011 */
[----:B------:R-:W-:Y:S02]  /*0580*/  @P0 MOV R12, R10 ;  /* 0x0000000a000c0202 */ /* 0x000fe40000000f00 */
[----:B------:R-:W-:Y:S02]  /*0590*/  @P0 FSEL R7, R0, R13, !P1 ;  /* 0x0000000d00070208 */ /* 0x000fe40004800000 */
[----:B------:R-:W-:-:S03]  /*05a0*/  @P0 SEL R8, R4, R15, !P1 ;  /* 0x0000000f04080207 */ /* 0x000fc60004800000 */
[----:B------:R-:W-:Y:S01]  /*05b0*/  @P0 IMAD.MOV.U32 R17, RZ, RZ, R7 ;  /* 0x000000ffff110224 */ /* 0x000fe200078e0007 */
[----:B------:R-:W-:-:S07]  /*05c0*/  @P0 MOV R10, R8 ;  /* 0x00000008000a0202 */ /* 0x000fce0000000f00 */
.L_x_33:
[----:B------:R-:W-:Y:S05]  /*05d0*/  BSYNC.RECONVERGENT B1 ;  /* 0x0000000000017941 */ /* 0x000fea0003800200 */
.L_x_32:
[----:B------:R-:W-:Y:S01]  /*05e0*/  FSETP.GEU.AND P0, PT, R0, R5, PT ;  /* 0x000000050000720b */ /* 0x000fe20003f0e000 */
[----:B------:R-:W-:Y:S01]  /*05f0*/  VIADD R7, R4, 0x1 ;  /* 0x0000000104077836 */ /* 0x000fe20000000000 */
[----:B------:R-:W-:Y:S01]  /*0600*/  BSSY.RECONVERGENT B1, `(.L_x_34) ;  /* 0x0000010000017945 */ /* 0x000fe20003800200 */
[----:B------:R-:W-:Y:S02]  /*0610*/  MOV R13, R0 ;  /* 0x00000000000d7202 */ /* 0x000fe40000000f00 */
[----:B------:R-:W-:-:S08]  /*0620*/  IMAD.MOV.U32 R15, RZ, RZ, R7 ;  /* 0x000000ffff0f7224 */ /* 0x000fd000078e0007 */
[----:B------:R-:W-:Y:S05]  /*0630*/  @!P0 BRA `(.L_x_35) ;  /* 0x0000000000308947 */ /* 0x000fea0003800000 */
[----:B------:R-:W-:Y:S01]  /*0640*/  FSETP.GEU.AND P1, PT, R0, R19, PT ;  /* 0x000000130000720b */ /* 0x000fe20003f2e000 */
[----:B------:R-:W-:Y:S01]  /*0650*/  IMAD.MOV.U32 R15, RZ, RZ, R6 ;  /* 0x000000ffff0f7224 */ /* 0x000fe200078e0006 */
[----:B------:R-:W-:Y:S02]  /*0660*/  MOV R6, R7 ;  /* 0x0000000700067202 */ /* 0x000fe40000000f00 */
[----:B------:R-:W-:Y:S01]  /*0670*/  MOV R13, R5 ;  /* 0x00000005000d7202 */ /* 0x000fe20000000f00 */
[----:B------:R-:W-:-:S08]  /*0680*/  IMAD.MOV.U32 R5, RZ, RZ, R0 ;  /* 0x000000ffff057224 */ /* 0x000fd000078e0000 */
[CC--:B------:R-:W-:Y:S01]  /*0690*/  @P1 FSETP.GEU.AND P0, PT, R0.reuse, R17.reuse, PT ;  /* 0x000000110000120b */ /* 0x0c0fe20003f0e000 */
[----:B------:R-:W-:Y:S01]  /*06a0*/  @P1 IMAD.MOV.U32 R5, RZ, RZ, R19 ;  /* 0x000000ffff051224 */ /* 0x000fe200078e0013 */
[----:B------:R-:W-:Y:S02]  /*06b0*/  @P1 MOV R6, R12 ;  /* 0x0000000c00061202 */ /* 0x000fe40000000f00 */
[----:B------:R-:W-:Y:S02]  /*06c0*/  @P1 SEL R7, R7, R10, !P0 ;  /* 0x0000000a07071207 */ /* 0x000fe40004000000 */
[----:B------:R-:W-:-:S03]  /*06d0*/  @P1 FSEL R8, R0, R17, !P0 ;  /* 0x0000001100081208 */ /* 0x000fc60004000000 */
[----:B------:R-:W-:Y:S01]  /*06e0*/  @P1 IMAD.MOV.U32 R12, RZ, RZ, R7 ;  /* 0x000000ffff0c1224 */ /* 0x000fe200078e0007 */
[----:B------:R-:W-:-:S07]  /*06f0*/  @P1 MOV R19, R8 ;  /* 0x0000000800131202 */ /* 0x000fce0000000f00 */
.L_x_35:
[----:B------:R-:W-:Y:S05]  /*0700*/  BSYNC.RECONVERGENT B1 ;  /* 0x0000000000017941 */ /* 0x000fea0003800200 */
.L_x_34:
[----:B------:R-:W-:Y:S01]  /*0710*/  FSETP.GEU.AND P0, PT, R0, R13, PT ;  /* 0x0000000d0000720b */ /* 0x000fe20003f0e000 */
[----:B------:R-:W-:Y:S01]  /*0720*/  BSSY.RECONVERGENT B1, `(.L_x_36) ;  /* 0x0000011000017945 */ /* 0x000fe20003800200 */
[----:B------:R-:W-:Y:S01]  /*0730*/  IADD3 R7, PT, PT, R4, 0x2, RZ ;  /* 0x0000000204077810 */ /* 0x000fe20007ffe0ff */
[----:B------:R-:W-:-:S03]  /*0740*/  IMAD.MOV.U32 R17, RZ, RZ, R0 ;  /* 0x000000ffff117224 */ /* 0x000fc600078e0000 */
[----:B------:R-:W-:-:S07]  /*0750*/  MOV R10, R7 ;  /* 0x00000007000a7202 */ /* 0x000fce0000000f00 */
[----:B------:R-:W-:Y:S05]  /*0760*/  @!P0 BRA `(.L_x_37) ;  /* 0x0000000000308947 */ /* 0x000fea0003800000 */
[----:B------:R-:W-:Y:S01]  /*0770*/  FSETP.GEU.AND P1, PT, R0, R5, PT ;  /* 0x000000050000720b */ /* 0x000fe20003f2e000 */
[----:B------:R-:W-:Y:S01]  /*0780*/  IMAD.MOV.U32 R17, RZ, RZ, R13 ;  /* 0x000000ffff117224 */ /* 0x000fe200078e000d */
[----:B------:R-:W-:Y:S01]  /*0790*/  MOV R10, R15 ;  /* 0x0000000f000a7202 */ /* 0x000fe20000000f00 */
[----:B------:R-:W-:Y:S01]  /*07a0*/  IMAD.MOV.U32 R15, RZ, RZ, R7 ;  /* 0x000000ffff0f7224 */ /* 0x000fe200078e0007 */
[----:B------:R-:W-:-:S09]  /*07b0*/  MOV R13, R0 ;  /* 0x00000000000d7202 */ /* 0x000fd20000000f00 */
[C---:B------:R-:W-:Y:S01]  /*07c0*/  @P1 FSETP.GEU.AND P0, PT, R0.reuse, R19, PT ;  /* 0x000000130000120b */ /* 0x040fe20003f0e000 */
[----:B------:R-:W-:Y:S01]  /*07d0*/  @P1 IMAD.MOV.U32 R15, RZ, RZ, R6 ;  /* 0x000000ffff0f1224 */ /* 0x000fe200078e0006 */
[----:B------:R-:W-:Y:S02]  /*07e0*/  @P1 MOV R13, R5 ;  /* 0x00000005000d1202 */ /* 0x000fe40000000f00 */
[----:B------:R-:W-:Y:S02]  /*07f0*/  @P1 FSEL R8, R0, R19, !P0 ;  /* 0x0000001300081208 */ /* 0x000fe40004000000 */
[----:B------:R-:W-:-:S03]  /*0800*/  @P1 SEL R7, R7, R12, !P0 ;  /* 0x0000000c07071207 */ /* 0x000fc60004000000 */
[----:B------:R-:W-:Y:S01]  /*0810*/  @P1 IMAD.MOV.U32 R5, RZ, RZ, R8 ;  /* 0x000000ffff051224 */ /* 0x000fe200078e0008 */
[----:B------:R-:W-:-:S07]  /*0820*/  @P1 MOV R6, R7 ;  /* 0x0000000700061202 */ /* 0x000fce0000000f00 */
.L_x_37:
[----:B------:R-:W-:Y:S05]  /*0830*/  BSYNC.RECONVERGENT B1 ;  /* 0x0000000000017941 */ /* 0x000fea0003800200 */
.L_x_36:
        /* <DEDUP_REMOVED lines=14> */
[----:B------:R-:W-:Y:S02]  /*0920*/  @P1 SEL R6, R7, R6, !P0 ;  /* 0x0000000607061207 */ /* 0x000fe40004000000 */
[----:B------:R-:W-:-:S03]  /*0930*/  @P1 FSEL R5, R0, R5, !P0 ;  /* 0x0000000500051208 */ /* 0x000fc60004000000 */
[----:B------:R-:W-:Y:S01]  /*0940*/  @P1 IMAD.MOV.U32 R15, RZ, RZ, R6 ;  /* 0x000000ffff0f1224 */ /* 0x000fe200078e0006 */
[----:B------:R-:W-:-:S07]  /*0950*/  @P1 MOV R13, R5 ;  /* 0x00000005000d1202 */ /* 0x000fce0000000f00 */
.L_x_39:
[----:B------:R-:W-:Y:S05]  /*0960*/  BSYNC.RECONVERGENT B1 ;  /* 0x0000000000017941 */ /* 0x000fea0003800200 */
.L_x_38:
[----:B------:R-:W-:-:S04]  /*0970*/  IADD3 R4, PT, PT, R4, 0x4, RZ ;  /* 0x0000000404047810 */ /* 0x000fc80007ffe0ff */
[----:B------:R-:W-:-:S13]  /*0980*/  ISETP.NE.AND P0, PT, R4, UR5, PT ;  /* 0x0000000504007c0c */ /* 0x000fda000bf05270 */
[----:B------:R-:W-:Y:S05]  /*0990*/  @P0 BRA `(.L_x_40) ;  /* 0xfffffff800c80947 */ /* 0x000fea000383ffff */
[----:B------:R-:W-:-:S07]  /*09a0*/  IMAD.U32 R8, RZ, RZ, UR5 ;  /* 0x00000005ff087e24 */ /* 0x000fce000f8e00ff */
.L_x_31:
[----:B------:R-:W-:Y:S01]  /*09b0*/  UISETP.NE.AND UP0, UPT, UR6, URZ, UPT ;  /* 0x000000ff0600728c */ /* 0x000fe2000bf05270 */
[----:B------:R-:W-:Y:S01]  /*09c0*/  MOV R11, R19 ;  /* 0x00000013000b7202 */ /* 0x000fe20000000f00 */
[----:B------:R-:W-:Y:S01]  /*09d0*/  IMAD.MOV.U32 R9, RZ, RZ, R17 ;  /* 0x000000ffff097224 */ /* 0x000fe200078e0011 */
[----:B------:R-:W-:Y:S01]  /*09e0*/  MOV R7, R13 ;  /* 0x0000000d00077202 */ /* 0x000fe20000000f00 */
[----:B------:R-:W-:Y:S01]  /*09f0*/  IMAD.MOV.U32 R6, RZ, RZ, R12 ;  /* 0x000000ffff067224 */ /* 0x000fe200078e000c */
[----:B------:R-:W-:Y:S01]  /*0a00*/  MOV R5, R10 ;  /* 0x0000000a00057202 */ /* 0x000fe20000000f00 */
[----:B------:R-:W-:-:S03]  /*0a10*/  IMAD.MOV.U32 R4, RZ, RZ, R15 ;  /* 0x000000ffff047224 */ /* 0x000fc600078e000f */
[----:B------:R-:W-:Y:S05]  /*0a20*/  BRA.U !UP0, `(.L_x_41) ;  /* 0x00000005082c7547 */ /* 0x000fea000b800000 */
[----:B------:R-:W-:Y:S01]  /*0a30*/  FSETP.GEU.AND P0, PT, R0, R19, PT ;  /* 0x000000130000720b */ /* 0x000fe20003f0e000 */
[----:B------:R-:W-:Y:S01]  /*0a40*/  BSSY.RECONVERGENT B1, `(.L_x_42) ;  /* 0x0000012000017945 */ /* 0x000fe20003800200 */
[----:B------:R-:W-:Y:S01]  /*0a50*/  MOV R11, R0 ;  /* 0x00000000000b7202 */ /* 0x000fe20000000f00 */
[----:B------:R-:W-:Y:S01]  /*0a60*/  IMAD.MOV.U32 R9, RZ, RZ, R19 ;  /* 0x000000ffff097224 */ /* 0x000fe200078e0013 */
[----:B------:R-:W-:Y:S01]  /*0a70*/  MOV R7, R17 ;  /* 0x0000001100077202 */ /* 0x000fe20000000f00 */
[----:B------:R-:W-:Y:S01]  /*0a80*/  IMAD.MOV.U32 R6, RZ, RZ, R8 ;  /* 0x000000ffff067224 */ /* 0x000fe200078e0008 */
[----:B------:R-:W-:Y:S01]  /*0a90*/  MOV R5, R12 ;  /* 0x0000000c00057202 */ /* 0x000fe20000000f00 */
[----:B------:R-:W-:-:S06]  /*0aa0*/  IMAD.MOV.U32 R4, RZ, RZ, R10 ;  /* 0x000000ffff047224 */ /* 0x000fcc00078e000a */
        /* <DEDUP_REMOVED lines=10> */
[----:B------:R-:W-:-:S07]  /*0b50*/  @P0 SEL R4, R8, R15, !P1 ;  /* 0x0000000f08040207 */ /* 0x000fce0004800000 */
.L_x_43:
[----:B------:R-:W-:Y:S05]  /*0b60*/  BSYNC.RECONVERGENT B1 ;  /* 0x0000000000017941 */ /* 0x000fea0003800200 */
.L_x_42:
[----:B------:R-:W-:Y:S01]  /*0b70*/  UISETP.NE.AND UP0, UPT, UR6, 0x1, UPT ;  /* 0x000000010600788c */ /* 0x000fe2000bf05270 */
[----:B------:R-:W-:Y:S08]  /*0b80*/  BSSY.RECONVERGENT B1, `(.L_x_41) ;  /* 0x0000035000017945 */ /* 0x000ff00003800200 */
[----:B------:R-:W-:Y:S05]  /*0b90*/  BRA.U !UP0, `(.L_x_44) ;  /* 0x0000000108cc7547 */ /* 0x000fea000b800000 */
[-C--:B------:R-:W-:Y:S01]  /*0ba0*/  FSETP.GEU.AND P0, PT, R0, R11.reuse, PT ;  /* 0x0000000b0000720b */ /* 0x080fe20003f0e000 */
[----:B------:R-:W-:Y:S01]  /*0bb0*/  BSSY.RECONVERGENT B2, `(.L_x_45) ;  /* 0x0000012000027945 */ /* 0x000fe20003800200 */
[----:B------:R-:W-:Y:S01]  /*0bc0*/  IADD3 R10, PT, PT, R8, 0x1, RZ ;  /* 0x00000001080a7810 */ /* 0x000fe20007ffe0ff */
        /* <DEDUP_REMOVED lines=8> */
[----:B------:R-:W-:Y:S02]  /*0c50*/  MOV R15, R0 ;  /* 0x00000000000f7202 */ /* 0x000fe40000000f00 */
[----:B------:R-:W-:-:S09]  /*0c60*/  MOV R13, R11 ;  /* 0x0000000b000d7202 */ /* 0x000fd20000000f00 */
[----:B------:R-:W-:Y:S01]  /*0c70*/  @P0 FSETP.GEU.AND P1, PT, R0, R7, PT ;  /* 0x000000070000020b */ /* 0x000fe20003f2e000 */
[----:B------:R-:W-:Y:S01]  /*0c80*/  @P0 IMAD.MOV.U32 R12, RZ, RZ, R5 ;  /* 0x000000ffff0c0224 */ /* 0x000fe200078e0005 */
[----:B------:R-:W-:Y:S02]  /*0c90*/  @P0 MOV R15, R9 ;  /* 0x00000009000f0202 */ /* 0x000fe40000000f00 */
[----:B------:R-:W-:Y:S01]  /*0ca0*/  @P0 SEL R14, R10, R4, !P1 ;  /* 0x000000040a0e0207 */ /* 0x000fe20004800000 */
[----:B------:R-:W-:Y:S01]  /*0cb0*/  IMAD.MOV.U32 R10, RZ, RZ, R6 ;  /* 0x000000ffff0a7224 */ /* 0x000fe200078e0006 */
[----:B------:R-:W-:-:S07]  /*0cc0*/  @P0 FSEL R17, R0, R7, !P1 ;  /* 0x0000000700110208 */ /* 0x000fce0004800000 */
.L_x_46:
[----:B------:R-:W-:Y:S05]  /*0cd0*/  BSYNC.RECONVERGENT B2 ;  /* 0x0000000000027941 */ /* 0x000fea0003800200 */
.L_x_45:
[----:B------:R-:W-:Y:S01]  /*0ce0*/  UISETP.NE.AND UP0, UPT, UR6, 0x2, UPT ;  /* 0x000000020600788c */ /* 0x000fe2000bf05270 */
[----:B------:R-:W-:Y:S01]  /*0cf0*/  MOV R11, R13 ;  /* 0x0000000d000b7202 */ /* 0x000fe20000000f00 */
[----:B------:R-:W-:Y:S01]  /*0d00*/  IMAD.MOV.U32 R9, RZ, RZ, R15 ;  /* 0x000000ffff097224 */ /* 0x000fe200078e000f */
[----:B------:R-:W-:Y:S01]  /*0d10*/  MOV R7, R17 ;  /* 0x0000001100077202 */ /* 0x000fe20000000f00 */
[----:B------:R-:W-:Y:S01]  /*0d20*/  IMAD.MOV.U32 R6, RZ, RZ, R10 ;  /* 0x000000ffff067224 */ /* 0x000fe200078e000a */
[----:B------:R-:W-:Y:S01]  /*0d30*/  MOV R5, R12 ;  /* 0x0000000c00057202 */ /* 0x000fe20000000f00 */
[----:B------:R-:W-:-:S03]  /*0d40*/  IMAD.MOV.U32 R4, RZ, RZ, R14 ;  /* 0x000000ffff047224 */ /* 0x000fc600078e000e */
[----:B------:R-:W-:Y:S05]  /*0d50*/  BRA.U !UP0, `(.L_x_44) ;  /* 0x00000001085c7547 */ /* 0x000fea000b800000 */
[-C--:B------:R-:W-:Y:S01]  /*0d60*/  FSETP.GEU.AND P0, PT, R0, R13.reuse, PT ;  /* 0x0000000d0000720b */ /* 0x080fe20003f0e000 */
[----:B------:R-:W-:Y:S01]  /*0d70*/  IMAD.MOV.U32 R11, RZ, RZ, R0 ;  /* 0x000000ffff0b7224 */ /* 0x000fe200078e0000 */
[----:B------:R-:W-:Y:S01]  /*0d80*/  IADD3 R19, PT, PT, R8, 0x2, RZ ;  /* 0x0000000208137810 */ /* 0x000fe20007ffe0ff */
[----:B------:R-:W-:Y:S01]  /*0d90*/  IMAD.MOV.U32 R7, RZ, RZ, R15 ;  /* 0x000000ffff077224 */ /* 0x000fe200078e000f */
[----:B------:R-:W-:Y:S01]  /*0da0*/  MOV R9, R13 ;  /* 0x0000000d00097202 */ /* 0x000fe20000000f00 */
[----:B------:R-:W-:Y:S01]  /*0db0*/  IMAD.MOV.U32 R4, RZ, RZ, R12 ;  /* 0x000000ffff047224 */ /* 0x000fe200078e000c */
[----:B------:R-:W-:Y:S02]  /*0dc0*/  MOV R5, R10 ;  /* 0x0000000a00057202 */ /* 0x000fe40000000f00 */
[----:B------:R-:W-:-:S05]  /*0dd0*/  MOV R6, R19 ;  /* 0x0000001300067202 */ /* 0x000fca0000000f00 */
[----:B------:R-:W-:Y:S05]  /*0de0*/  @!P0 BRA `(.L_x_44) ;  /* 0x0000000000388947 */ /* 0x000fea0003800000 */
[----:B------:R-:W-:Y:S01]  /*0df0*/  FSETP.GEU.AND P0, PT, R0, R15, PT ;  /* 0x0000000f0000720b */ /* 0x000fe20003f0e000 */
[----:B------:R-:W-:Y:S01]  /*0e00*/  IMAD.MOV.U32 R11, RZ, RZ, R13 ;  /* 0x000000ffff0b7224 */ /* 0x000fe200078e000d */
[----:B------:R-:W-:Y:S01]  /*0e10*/  MOV R5, R19 ;  /* 0x0000001300057202 */ /* 0x000fe20000000f00 */
[----:B------:R-:W-:Y:S01]  /*0e20*/  IMAD.MOV.U32 R9, RZ, RZ, R0 ;  /* 0x000000ffff097224 */ /* 0x000fe200078e0000 */
[----:B------:R-:W-:Y:S01]  /*0e30*/  MOV R6, R10 ;  /* 0x0000000a00067202 */ /* 0x000fe20000000f00 */
[----:B------:R-:W-:Y:S01]  /*0e40*/  IMAD.MOV.U32 R4, RZ, RZ, R12 ;  /* 0x000000ffff047224 */ /* 0x000fe200078e000c */
[----:B------:R-:W-:-:S07]  /*0e50*/  MOV R7, R15 ;  /* 0x0000000f00077202 */ /* 0x000fce0000000f00 */
[C---:B------:R-:W-:Y:S01]  /*0e60*/  @P0 FSETP.GEU.AND P1, PT, R0.reuse, R17, PT ;  /* 0x000000110000020b */ /* 0x040fe20003f2e000 */
[----:B------:R-:W-:Y:S01]  /*0e70*/  @P0 IMAD.MOV.U32 R9, RZ, RZ, R15 ;  /* 0x000000ffff090224 */ /* 0x000fe200078e000f */
[----:B------:R-:W-:Y:S01]  /*0e80*/  @P0 MOV R11, R13 ;  /* 0x0000000d000b0202 */ /* 0x000fe20000000f00 */
[----:B------:R-:W-:Y:S01]  /*0e90*/  @P0 IMAD.MOV.U32 R6, RZ, RZ, R10 ;  /* 0x000000ffff060224 */ /* 0x000fe200078e000a */
[----:B------:R-:W-:Y:S02]  /*0ea0*/  @P0 MOV R5, R12 ;  /* 0x0000000c00050202 */ /* 0x000fe40000000f00 */
[----:B------:R-:W-:Y:S02]  /*0eb0*/  @P0 SEL R4, R19, R14, !P1 ;  /* 0x0000000e13040207 */ /* 0x000fe40004800000 */
[----:B------:R-:W-:-:S07]  /*0ec0*/  @P0 FSEL R7, R0, R17, !P1 ;  /* 0x0000001100070208 */ /* 0x000fce0004800000 */
.L_x_44:
[----:B------:R-:W-:Y:S05]  /*0ed0*/  BSYNC.RECONVERGENT B1 ;  /* 0x0000000000017941 */ /* 0x000fea0003800200 */
.L_x_41:
[----:B------:R-:W0:Y:S08]  /*0ee0*/  LDC R10, c[0x0][0x384] ;  /* 0x0000e100ff0a7b82 */ /* 0x000e300000000800 */
[----:B------:R-:W1:Y:S08]  /*0ef0*/  LDC.64 R14, c[0x0][0x3a0] ;  /* 0x0000e800ff0e7b82 */ /* 0x000e700000000a00 */
[----:B------:R-:W2:Y:S01]  /*0f00*/  LDC.64 R12, c[0x0][0x3a8] ;  /* 0x0000ea00ff0c7b82 */ /* 0x000ea20000000a00 */
[----:B0-----:R-:W-:-:S02]  /*0f10*/  IMAD R8, R10, UR4, R3 ;  /* 0x000000040a087c24 */ /* 0x001fc4000f8e0203 */
[----:B------:R-:W-:Y:S02]  /*0f20*/  VIADD R3, R3, UR7 ;  /* 0x0000000703037c36 */ /* 0x000fe40008000000 */
[----:B------:R-:W-:-:S03]  /*0f30*/  IMAD R17, R8, 0x3, RZ ;  /* 0x0000000308117824 */ /* 0x000fc600078e02ff */
[----:B------:R-:W-:Y:S01]  /*0f40*/  ISETP.GE.AND P0, PT, R3, R10, PT ;  /* 0x0000000a0300720c */ /* 0x000fe20003f06270 */
[----:B-1----:R-:W-:-:S05]  /*0f50*/  IMAD.WIDE R14, R17, 0x4, R14 ;  /* 0x00000004110e7825 */ /* 0x002fca00078e020e */
[----:B------:R0:W-:Y:S01]  /*0f60*/  STG.E desc[UR16][R14.64], R11 ;  /* 0x0000000b0e007986 */ /* 0x0001e2000c101910 */
[----:B--2---:R-:W-:-:S05]  /*0f70*/  IMAD.WIDE R12, R17, 0x4, R12 ;  /* 0x00000004110c7825 */ /* 0x004fca00078e020c */
[----:B------:R0:W-:Y:S04]  /*0f80*/  STG.E desc[UR16][R12.64], R6 ;  /* 0x000000060c007986 */ /* 0x0001e8000c101910 */
[----:B------:R0:W-:Y:S04]  /*0f90*/  STG.E desc[UR16][R14.64+0x4], R9 ;  /* 0x000004090e007986 */ /* 0x0001e8000c101910 */
[----:B------:R0:W-:Y:S04]  /*0fa0*/  STG.E desc[UR16][R12.64+0x4], R5 ;  /* 0x000004050c007986 */ /* 0x0001e8000c101910 */
[----:B------:R0:W-:Y:S04]  /*0fb0*/  STG.E desc[UR16][R14.64+0x8], R7 ;  /* 0x000008070e007986 */ /* 0x0001e8000c101910 */
[----:B------:R0:W-:Y:S01]  /*0fc0*/  STG.E desc[UR16][R12.64+0x8], R4 ;  /* 0x000008040c007986 */ /* 0x0001e2000c101910 */
[----:B------:R-:W-:Y:S05]  /*0fd0*/  @!P0 BRA `(.L_x_47) ;  /* 0xfffffff000fc8947 */ /* 0x000fea000383ffff */
.L_x_30:
[----:B------:R-:W-:Y:S05]  /*0fe0*/  BSYNC.RECONVERGENT B0 ;  /* 0x0000000000007941 */ /* 0x000fea0003800200 */
.L_x_29:
[----:B------:R-:W1:Y:S01]  /*0ff0*/  LDCU UR9, c[0x0][0x380] ;  /* 0x00007000ff0977ac */ /* 0x000e620008000800 */
[----:B------:R-:W-:-:S04]  /*1000*/  UIADD3 UR4, UPT, UPT, UR8, UR4, URZ ;  /* 0x0000000408047290 */ /* 0x000fc8000fffe0ff */
[----:B-1----:R-:W-:-:S09]  /*1010*/  UISETP.GE.AND UP0, UPT, UR4, UR9, UPT ;  /* 0x000000090400728c */ /* 0x002fd2000bf06270 */
[----:B------:R-:W-:Y:S05]  /*1020*/  BRA.U !UP0, `(.L_x_28) ;  /* 0xfffffff108d47547 */ /* 0x000fea000b83ffff */
[----:B------:R-:W-:Y:S05]  /*1030*/  EXIT ;  /* 0x000000000000794d */ /* 0x000fea0003800000 */
.L_x_27:
[----:B------:R-:W0:Y:S01]  /*1040*/  LDCU.128 UR12, c[0x0][0x390] ;  /* 0x00007200ff0c77ac */ /* 0x000e220008000c00 */
[----:B------:R-:W-:Y:S02]  /*1050*/  ULOP3.LUT UR11, UR6, 0x3, URZ, 0xc0, !UPT ;  /* 0x00000003060b7892 */ /* 0x000fe4000f8ec0ff */
[----:B0-----:R-:W-:Y:S02]  /*1060*/  UIADD3 UR9, UP0, UPT, UR12, 0x18, URZ ;  /* 0x000000180c097890 */ /* 0x001fe4000ff1e0ff */
[----:B------:R-:W-:Y:S02]  /*1070*/  UIADD3 UR7, UP1, UPT, UR14, 0x18, URZ ;  /* 0x000000180e077890 */ /* 0x000fe4000ff3e0ff */
[----:B------:R-:W-:Y:S02]  /*1080*/  ULOP3.LUT UR12, UR6, 0x7ffffffc, URZ, 0xc0, !UPT ;  /* 0x7ffffffc060c7892 */ /* 0x000fe4000f8ec0ff */
[----:B------:R-:W-:Y:S02]  /*1090*/  UIADD3.X UR10, UPT, UPT, URZ, UR13, URZ, UP0, !UPT ;  /* 0x0000000dff0a7290 */ /* 0x000fe400087fe4ff */
[----:B------:R-:W-:-:S02]  /*10a0*/  UIADD3.X UR8, UPT, UPT, URZ, UR15, URZ, UP1, !UPT ;  /* 0x0000000fff087290 */ /* 0x000fc40008ffe4ff */
[----:B------:R-:W-:Y:S02]  /*10b0*/  UIMAD UR6, UR6, 0x3, URZ ;  /* 0x00000003060678a4 */ /* 0x000fe4000f8e02ff */
[----:B------:R-:W-:-:S12]  /*10c0*/  UIADD3 UR13, UPT, UPT, -UR12, URZ, URZ ;  /* 0x000000ff0c0d7290 */ /* 0x000fd8000fffe1ff */
.L_x_81:
[----:B0-----:R-:W0:Y:S01]  /*10d0*/  S2R R4, SR_TID.X ;  /* 0x0000000000047919 */ /* 0x001e220000002100 */
[----:B------:R-:W0:Y:S01]  /*10e0*/  LDCU UR5, c[0x0][0x384] ;  /* 0x00007080ff0577ac */ /* 0x000e220008000800 */
[----:B------:R-:W-:Y:S01]  /*10f0*/  BSSY.RECONVERGENT B0, `(.L_x_48) ;  /* 0x0000136000007945 */ /* 0x000fe20003800200 */
[----:B0-----:R-:W-:-:S13]  /*1100*/  ISETP.GE.AND P0, PT, R4, UR5, PT ;  /* 0x0000000504007c0c */ /* 0x001fda000bf06270 */
[----:B------:R-:W-:Y:S05]  /*1110*/  @P0 BRA `(.L_x_49) ;  /* 0x0000001000cc0947 */ /* 0x000fea0003800000 */
.L_x_80:
[----:B0-----:R-:W0:Y:S01]  /*1120*/  LDC R7, c[0x0][0x384] ;  /* 0x0000e100ff077b82 */ /* 0x001e220000000800 */
[----:B------:R-:W-:Y:S02]  /*1130*/  HFMA2 R15, -RZ, RZ, 598.5, 40320 ;  /* 0x60ad78ecff0f7431 */ /* 0x000fe400000001ff */
[----:B------:R-:W-:Y:S02]  /*1140*/  IMAD.MOV.U32 R5, RZ, RZ, RZ ;  /* 0x000000ffff057224 */ /* 0x000fe400078e00ff */
[----:B-1----:R-:W-:Y:S01]  /*1150*/  HFMA2 R2, -RZ, RZ, 0, 0 ;  /* 0x00000000ff027431 */ /* 0x002fe200000001ff */
[----:B------:R-:W-:Y:S01]  /*1160*/  MOV R11, RZ ;  /* 0x000000ff000b7202 */ /* 0x000fe20000000f00 */
[----:B------:R-:W-:Y:S02]  /*1170*/  IMAD.MOV.U32 R0, RZ, RZ, RZ ;  /* 0x000000ffff007224 */ /* 0x000fe400078e00ff */
[----:B------:R-:W-:Y:S02]  /*1180*/  IMAD.MOV.U32 R14, RZ, RZ, 0x60ad78ec ;  /* 0x60ad78ecff0e7424 */ /* 0x000fe400078e00ff */
[----:B0-----:R-:W-:Y:S01]  /*1190*/  IMAD R6, R7, UR4, R4 ;  /* 0x0000000407067c24 */ /* 0x001fe2000f8e0204 */
[----:B------:R-:W-:-:S03]  /*11a0*/  MOV R7, 0x60ad78ec ;  /* 0x60ad78ec00077802 */ /* 0x000fc60000000f00 */
[----:B------:R-:W-:-:S07]  /*11b0*/  IMAD R8, R6, UR6, RZ ;  /* 0x0000000606087c24 */ /* 0x000fce000f8e02ff */
.L_x_79:
[----:B------:R-:W0:Y:S01]  /*11c0*/  LDC.64 R12, c[0x0][0x388] ;  /* 0x0000e200ff0c7b82 */ /* 0x000e220000000a00 */
[----:B------:R-:W-:Y:S01]  /*11d0*/  MOV R10, R11 ;  /* 0x0000000b000a7202 */ /* 0x000fe20000000f00 */
[----:B------:R-:W-:Y:S01]  /*11e0*/  IMAD.MOV.U32 R9, RZ, RZ, R15 ;  /* 0x000000ffff097224 */ /* 0x000fe200078e000f */
[----:B------:R-:W-:Y:S01]  /*11f0*/  MOV R18, R7 ;  /* 0x0000000700127202 */ /* 0x000fe20000000f00 */
[----:B------:R-:W-:Y:S01]  /*1200*/  IMAD.MOV.U32 R11, RZ, RZ, R0 ;  /* 0x000000ffff0b7224 */ /* 0x000fe200078e0000 */
[----:B------:R-:W-:Y:S01]  /*1210*/  MOV R16, RZ ;  /* 0x000000ff00107202 */ /* 0x000fe20000000f00 */
[----:B------:R-:W-:Y:S01]  /*1220*/  IMAD.MOV.U32 R20, RZ, RZ, RZ ;  /* 0x000000ffff147224 */ /* 0x000fe200078e00ff */
[----:B0-----:R-:W-:Y:S01]  /*1230*/  ISETP.GE.U32.AND P0, PT, R13, 0x4, PT ;  /* 0x000000040d00780c */ /* 0x001fe20003f06070 */
[----:B------:R-:W-:Y:S01]  /*1240*/  IMAD R19, R12, UR4, R5 ;  /* 0x000000040c137c24 */ /* 0x000fe2000f8e0205 */
[----:B------:R-:W-:Y:S01]  /*1250*/  MOV R12, R2 ;  /* 0x00000002000c7202 */ /* 0x000fe20000000f00 */
[----:B------:R-:W-:-:S02]  /*1260*/  IMAD.MOV.U32 R13, RZ, RZ, R14 ;  /* 0x000000ffff0d7224 */ /* 0x000fc400078e000e */
[----:B------:R-:W-:-:S08]  /*1270*/  IMAD R19, R19, UR6, RZ ;  /* 0x0000000613137c24 */ /* 0x000fd0000f8e02ff */
[----:B------:R-:W-:Y:S05]  /*1280*/  @!P0 BRA `(.L_x_50) ;  /* 0x0000000800008947 */ /* 0x000fea0003800000 */
[----:B------:R-:W-:Y:S01]  /*1290*/  IMAD.MOV.U32 R20, RZ, RZ, RZ ;  /* 0x000000ffff147224 */ /* 0x000fe200078e00ff */
[----:B------:R-:W-:Y:S01]  /*12a0*/  MOV R27, R19 ;  /* 0x00000013001b7202 */ /* 0x000fe20000000f00 */
[----:B------:R-:W-:Y:S01]  /*12b0*/  IMAD.MOV.U32 R26, RZ, RZ, R8 ;  /* 0x000000ffff1a7224 */ /* 0x000fe200078e0008 */
[----:B------:R-:W-:-:S07]  /*12c0*/  MOV R25, UR13 ;  /* 0x0000000d00197c02 */ /* 0x000fce0008000f00 */
.L_x_63:
[----:B------:R-:W-:Y:S01]  /*12d0*/  MOV R15, UR10 ;  /* 0x0000000a000f7c02 */ /* 0x000fe20008000f00 */
[----:B------:R-:W-:Y:S01]  /*12e0*/  IMAD.U32 R14, RZ, RZ, UR9 ;  /* 0x00000009ff0e7e24 */ /* 0x000fe2000f8e00ff */
[----:B------:R-:W-:Y:S01]  /*12f0*/  MOV R17, UR8 ;  /* 0x0000000800117c02 */ /* 0x000fe20008000f00 */
[----:B------:R-:W-:Y:S02]  /*1300*/  IMAD.U32 R16, RZ, RZ, UR7 ;  /* 0x00000007ff107e24 */ /* 0x000fe4000f8e00ff */
[----:B------:R-:W-:-:S04]  /*1310*/  IMAD.WIDE R14, R26, 0x4, R14 ;  /* 0x000000041a0e7825 */ /* 0x000fc800078e020e */
[----:B------:R-:W-:Y:S01]  /*1320*/  IMAD.WIDE R16, R27, 0x4, R16 ;  /* 0x000000041b107825 */ /* 0x000fe200078e0210 */
[----:B------:R-:W2:Y:S04]  /*1330*/  LDG.E.CONSTANT R2, desc[UR16][R14.64+-0x14] ;  /* 0xffffec100e027981 */ /* 0x000ea8000c1e9900 */
[----:B------:R-:W2:Y:S04]  /*1340*/  LDG.E.CONSTANT R23, desc[UR16][R16.64+-0x14] ;  /* 0xffffec1010177981 */ /* 0x000ea8000c1e9900 */
[----:B------:R-:W3:Y:S04]  /*1350*/  LDG.E.CONSTANT R0, desc[UR16][R14.64+-0x18] ;  /* 0xffffe8100e007981 */ /* 0x000ee8000c1e9900 */
[----:B------:R-:W3:Y:S01]  /*1360*/  LDG.E.CONSTANT R21, desc[UR16][R16.64+-0x18] ;  /* 0xffffe81010157981 */ /* 0x000ee2000c1e9900 */
[----:B--2---:R-:W-:-:S03]  /*1370*/  FADD R22, -R2, R23 ;  /* 0x0000001702167221 */ /* 0x004fc60000000100 */
[----:B------:R-:W2:Y:S04]  /*1380*/  LDG.E.CONSTANT R2, desc[UR16][R14.64+-0x10] ;  /* 0xfffff0100e027981 */ /* 0x000ea8000c1e9900 */
[----:B------:R-:W2:Y:S01]  /*1390*/  LDG.E.CONSTANT R23, desc[UR16][R16.64+-0x10] ;  /* 0xfffff01010177981 */ /* 0x000ea2000c1e9900 */
[----:B------:R-:W-:Y:S01]  /*13a0*/  BSSY.RECONVERGENT B1, `(.L_x_51) ;  /* 0x0000012000017945 */ /* 0x000fe20003800200 */
[----:B---3--:R-:W-:Y:S01]  /*13b0*/  FADD R0, -R0, R21 ;  /* 0x0000001500007221 */ /* 0x008fe20000000100 */
[----:B------:R-:W-:-:S04]  /*13c0*/  FMUL R21, R22, R22 ;  /* 0x0000001616157220 */ /* 0x000fc80000400000 */
[----:B------:R-:W-:Y:S01]  /*13d0*/  FFMA R21, R0, R0, R21 ;  /* 0x0000000000157223 */ /* 0x000fe20000000015 */
[----:B--2---:R-:W-:-:S04]  /*13e0*/  FADD R2, -R2, R23 ;  /* 0x0000001702027221 */ /* 0x004fc80000000100 */
[----:B------:R-:W-:-:S04]  /*13f0*/  FFMA R22, R2, R2, R21 ;  /* 0x0000000202167223 */ /* 0x000fc80000000015 */
[----:B------:R-:W-:Y:S01]  /*1400*/  VIADD R0, R22, 0xf3000000 ;  /* 0xf300000016007836 */ /* 0x000fe20000000000 */
[----:B------:R0:W1:Y:S04]  /*1410*/  MUFU.RSQ R23, R22 ;  /* 0x0000001600177308 */ /* 0x0000680000001400 */
[----:B------:R-:W-:-:S13]  /*1420*/  ISETP.GT.U32.AND P0, PT, R0, 0x727fffff, PT ;  /* 0x727fffff0000780c */ /* 0x000fda0003f04070 */
[----:B01----:R-:W-:Y:S05]  /*1430*/  @!P0 BRA `(.L_x_52) ;  /* 0x0000000000108947 */ /* 0x003fea0003800000 */
[----:B------:R-:W-:Y:S02]  /*1440*/  MOV R0, R22 ;  /* 0x0000001600007202 */ /* 0x000fe40000000f00 */
[----:B------:R-:W-:-:S07]  /*1450*/  MOV R2, 0x1470 ;  /* 0x0000147000027802 */ /* 0x000fce0000000f00 */
[----:B------:R-:W-:Y:S05]  /*1460*/  CALL.REL.NOINC `($__internal_0_$__cuda_sm20_sqrt_rn_f32_slowpath) ;  /* 0x0000001000147944 */ /* 0x000fea0003c00000 */
[----:B------:R-:W-:Y:S05]  /*1470*/  BRA `(.L_x_53) ;  /* 0x0000000000107947 */ /* 0x000fea0003800000 */
.L_x_52:
[----:B------:R-:W-:Y:S01]  /*1480*/  FMUL.FTZ R21, R22, R23 ;  /* 0x0000001716157220 */ /* 0x000fe20000410000 */
[----:B------:R-:W-:-:S03]  /*1490*/  FMUL.FTZ R2, R23, 0.5 ;  /* 0x3f00000017027820 */ /* 0x000fc60000410000 */
[----:B------:R-:W-:-:S04]  /*14a0*/  FFMA R0, -R21, R21, R22 ;  /* 0x0000001515007223 */ /* 0x000fc80000000116 */
[----:B------:R-:W-:-:S07]  /*14b0*/  FFMA R21, R0, R2, R21 ;  /* 0x0000000200157223 */ /* 0x000fce0000000015 */
.L_x_53:
[----:B------:R-:W-:Y:S05]  /*14c0*/  BSYNC.RECONVERGENT B1 ;  /* 0x0000000000017941 */ /* 0x000fea0003800200 */
.L_x_51:
[----:B------:R-:W2:Y:S04]  /*14d0*/  LDG.E.CONSTANT R0, desc[UR16][R14.64+-0xc] ;  /* 0xfffff4100e007981 */ /* 0x000ea8000c1e9900 */
[----:B------:R-:W2:Y:S04]  /*14e0*/  LDG.E.CONSTANT R23, desc[UR16][R16.64+-0xc] ;  /* 0xfffff41010177981 */ /* 0x000ea8000c1e9900 */
[----:B------:R-:W3:Y:S04]  /*14f0*/  LDG.E.CONSTANT R2, desc[UR16][R14.64+-0x8] ;  /* 0xfffff8100e027981 */ /* 0x000ee8000c1e9900 */
[----:B------:R-:W3:Y:S01]  /*1500*/  LDG.E.CONSTANT R29, desc[UR16][R16.64+-0x8] ;  /* 0xfffff810101d7981 */ /* 0x000ee2000c1e9900 */
[----:B--2---:R-:W-:-:S03]  /*1510*/  FADD R22, -R0, R23 ;  /* 0x0000001700167221 */ /* 0x004fc60000000100 */
[----:B------:R-:W2:Y:S04]  /*1520*/  LDG.E.CONSTANT R0, desc[UR16][R14.64+-0x4] ;  /* 0xfffffc100e007981 */ /* 0x000ea8000c1e9900 */
[----:B------:R-:W2:Y:S01]  /*1530*/  LDG.E.CONSTANT R23, desc[UR16][R16.64+-0x4] ;  /* 0xfffffc1010177981 */ /* 0x000ea2000c1e9900 */
[----:B------:R-:W-:Y:S01]  /*1540*/  FMNMX R21, R21, 9.999999682655225389e-21, !PT ;  /* 0x1e3ce50815157809 */ /* 0x000fe20007800000 */
[----:B---3--:R-:W-:Y:S01]  /*1550*/  FADD R2, -R2, R29 ;  /* 0x0000001d02027221 */ /* 0x008fe20000000100 */
[----:B------:R-:W-:Y:S03]  /*1560*/  BSSY.RECONVERGENT B1, `(.L_x_54) ;  /* 0x0000012000017945 */ /* 0x000fe60003800200 */
[----:B------:R-:W-:Y:S01]  /*1570*/  FMUL R29, R2, R2 ;  /* 0x00000002021d7220 */ /* 0x000fe20000400000 */
[----:B------:R-:W-:-:S03]  /*1580*/  FADD R20, R21, R20 ;  /* 0x0000001415147221 */ /* 0x000fc60000000000 */
        /* <DEDUP_REMOVED lines=11> */
.L_x_55:
[----:B------:R-:W-:Y:S01]  /*1640*/  FMUL.FTZ R21, R22, R23 ;  /* 0x0000001716157220 */ /* 0x000fe20000410000 */
[----:B------:R-:W-:-:S03]  /*1650*/  FMUL.FTZ R2, R23, 0.5 ;  /* 0x3f00000017027820 */ /* 0x000fc60000410000 */
[----:B------:R-:W-:-:S04]  /*1660*/  FFMA R0, -R21, R21, R22 ;  /* 0x0000001515007223 */ /* 0x000fc80000000116 */
[----:B------:R-:W-:-:S07]  /*1670*/  FFMA R21, R0, R2, R21 ;  /* 0x0000000200157223 */ /* 0x000fce0000000015 */
.L_x_56:
[----:B------:R-:W-:Y:S05]  /*1680*/  BSYNC.RECONVERGENT B1 ;  /* 0x0000000000017941 */ /* 0x000fea0003800200 */
.L_x_54:
        /* <DEDUP_REMOVED lines=23> */
.L_x_58:
[----:B------:R-:W-:Y:S01]  /*1800*/  FMUL.FTZ R21, R22, R23 ;  /* 0x0000001716157220 */ /* 0x000fe20000410000 */
[----:B------:R-:W-:-:S03]  /*1810*/  FMUL.FTZ R2, R23, 0.5 ;  /* 0x3f00000017027820 */ /* 0x000fc60000410000 */
[----:B------:R-:W-:-:S04]  /*1820*/  FFMA R0, -R21, R21, R22 ;  /* 0x0000001515007223 */ /* 0x000fc80000000116 */
[----:B------:R-:W-:-:S07]  /*1830*/  FFMA R21, R0, R2, R21 ;  /* 0x0000000200157223 */ /* 0x000fce0000000015 */
.L_x_59:
[----:B------:R-:W-:Y:S05]  /*1840*/  BSYNC.RECONVERGENT B1 ;  /* 0x0000000000017941 */ /* 0x000fea0003800200 */
.L_x_57:
[----:B------:R-:W2:Y:S04]  /*1850*/  LDG.E.CONSTANT R2, desc[UR16][R14.64+0x10] ;  /* 0x000010100e027981 */ /* 0x000ea8000c1e9900 */
[----:B------:R-:W2:Y:S04]  /*1860*/  LDG.E.CONSTANT R29, desc[UR16][R16.64+0x10] ;  /* 0x00001010101d7981 */ /* 0x000ea8000c1e9900 */
[----:B------:R-:W3:Y:S04]  /*1870*/  LDG.E.CONSTANT R0, desc[UR16][R14.64+0xc] ;  /* 0x00000c100e007981 */ /* 0x000ee8000c1e9900 */
[----:B------:R-:W3:Y:S04]  /*1880*/  LDG.E.CONSTANT R23, desc[UR16][R16.64+0xc] ;  /* 0x00000c1010177981 */ /* 0x000ee8000c1e9900 */
[----:B------:R-:W4:Y:S04]  /*1890*/  LDG.E.CONSTANT R22, desc[UR16][R14.64+0x14] ;  /* 0x000014100e167981 */ /* 0x000f28000c1e9900 */
[----:B------:R-:W4:Y:S01]  /*18a0*/  LDG.E.CONSTANT R24, desc[UR16][R16.64+0x14] ;  /* 0x0000141010187981 */ /* 0x000f22000c1e9900 */
[----:B------:R-:W-:Y:S01]  /*18b0*/  FMNMX R21, R21, 9.999999682655225389e-21, !PT ;  /* 0x1e3ce50815157809 */ /* 0x000fe20007800000 */
[----:B------:R-:W-:Y:S04]  /*18c0*/  BSSY.RECONVERGENT B1, `(.L_x_60) ;  /* 0x0000014000017945 */ /* 0x000fe80003800200 */
[----:B------:R-:W-:Y:S01]  /*18d0*/  FADD R20, R20, R21 ;  /* 0x0000001514147221 */ /* 0x000fe20000000000 */
[----:B--2---:R-:W-:Y:S01]  /*18e0*/  FADD R2, -R2, R29 ;  /* 0x0000001d02027221 */ /* 0x004fe20000000100 */
[----:B---3--:R-:W-:-:S03]  /*18f0*/  FADD R0, -R0, R23 ;  /* 0x0000001700007221 */ /* 0x008fc60000000100 */
[----:B------:R-:W-:-:S04]  /*1900*/  FMUL R23, R2, R2 ;  /* 0x0000000202177220 */ /* 0x000fc80000400000 */
[----:B------:R-:W-:Y:S01]  /*1910*/  FFMA R23, R0, R0, R23 ;  /* 0x0000000000177223 */ /* 0x000fe20000000017 */
[----:B----4-:R-:W-:-:S04]  /*1920*/  FADD R22, -R22, R24 ;  /* 0x0000001816167221 */ /* 0x010fc80000000100 */
        /* <DEDUP_REMOVED lines=9> */
.L_x_61:
[----:B------:R-:W-:Y:S01]  /*19c0*/  FMUL.FTZ R21, R22, R23 ;  /* 0x0000001716157220 */ /* 0x000fe20000410000 */
[----:B------:R-:W-:-:S03]  /*19d0*/  FMUL.FTZ R2, R23, 0.5 ;  /* 0x3f00000017027820 */ /* 0x000fc60000410000 */
[----:B------:R-:W-:-:S04]  /*19e0*/  FFMA R0, -R21, R21, R22 ;  /* 0x0000001515007223 */ /* 0x000fc80000000116 */
[----:B------:R-:W-:-:S07]  /*19f0*/  FFMA R21, R0, R2, R21 ;  /* 0x0000000200157223 */ /* 0x000fce0000000015 */
.L_x_62:
[----:B------:R-:W-:Y:S05]  /*1a00*/  BSYNC.RECONVERGENT B1 ;  /* 0x0000000000017941 */ /* 0x000fea0003800200 */
.L_x_60:
[----:B------:R-:W-:Y:S01]  /*1a10*/  VIADD R25, R25, 0x4 ;  /* 0x0000000419197836 */ /* 0x000fe20000000000 */
[----:B------:R-:W-:Y:S01]  /*1a20*/  FMNMX R21, R21, 9.999999682655225389e-21, !PT ;  /* 0x1e3ce50815157809 */ /* 0x000fe20007800000 */
[----:B------:R-:W-:Y:S01]  /*1a30*/  VIADD R27, R27, 0xc ;  /* 0x0000000c1b1b7836 */ /* 0x000fe20000000000 */
[----:B------:R-:W-:Y:S02]  /*1a40*/  IADD3 R26, PT, PT, R26, 0xc, RZ ;  /* 0x0000000c1a1a7810 */ /* 0x000fe40007ffe0ff */
[----:B------:R-:W-:Y:S01]  /*1a50*/  ISETP.NE.AND P0, PT, R25, RZ, PT ;  /* 0x000000ff1900720c */ /* 0x000fe20003f05270 */
[----:B------:R-:W-:-:S12]  /*1a60*/  FADD R20, R20, R21 ;  /* 0x0000001514147221 */ /* 0x000fd80000000000 */
[----:B------:R-:W-:Y:S05]  /*1a70*/  @P0 BRA `(.L_x_63) ;  /* 0xfffffff800140947 */ /* 0x000fea000383ffff */
[----:B------:R-:W-:-:S07]  /*1a80*/  MOV R16, UR12 ;  /* 0x0000000c00107c02 */ /* 0x000fce0008000f00 */
.L_x_50:
[----:B------:R-:W-:-:S09]  /*1a90*/  UISETP.NE.AND UP0, UPT, UR11, URZ, UPT ;  /* 0x000000ff0b00728c */ /* 0x000fd2000bf05270 */
[----:B------:R-:W-:Y:S05]  /*1aa0*/  BRA.U !UP0, `(.L_x_64) ;  /* 0x0000000508987547 */ /* 0x000fea000b800000 */
[----:B------:R-:W-:-:S09]  /*1ab0*/  UISETP.NE.AND UP0, UPT, UR11, 0x1, UPT ;  /* 0x000000010b00788c */ /* 0x000fd2000bf05270 */
[----:B------:R-:W-:Y:S05]  /*1ac0*/  BRA.U !UP0, `(.L_x_65) ;  /* 0x0000000108fc7547 */ /* 0x000fea000b800000 */
[----:B------:R-:W0:Y:S01]  /*1ad0*/  LDC.64 R26, c[0x0][0x390] ;  /* 0x0000e400ff1a7b82 */ /* 0x000e220000000a00 */
[C---:B------:R-:W-:Y:S02]  /*1ae0*/  IMAD R17, R16.reuse, 0x3, R8 ;  /* 0x0000000310117824 */ /* 0x040fe400078e0208 */
[----:B------:R-:W-:-:S05]  /*1af0*/  IMAD R21, R16, 0x3, R19 ;  /* 0x0000000310157824 */ /* 0x000fca00078e0213 */
[----:B------:R-:W1:Y:S01]  /*1b00*/  LDC.64 R14, c[0x0][0x398] ;  /* 0x0000e600ff0e7b82 */ /* 0x000e620000000a00 */
[----:B0-----:R-:W-:-:S05]  /*1b10*/  IMAD.WIDE R26, R17, 0x4, R26 ;  /* 0x00000004111a7825 */ /* 0x001fca00078e021a */
[----:B------:R-:W2:Y:S01]  /*1b20*/  LDG.E.CONSTANT R2, desc[UR16][R26.64+0x4] ;  /* 0x000004101a027981 */ /* 0x000ea2000c1e9900 */
[----:B-1----:R-:W-:-:S03]  /*1b30*/  IMAD.WIDE R14, R21, 0x4, R14 ;  /* 0x00000004150e7825 */ /* 0x002fc600078e020e */
[----:B------:R-:W3:Y:S04]  /*1b40*/  LDG.E.CONSTANT R0, desc[UR16][R26.64] ;  /* 0x000000101a007981 */ /* 0x000ee8000c1e9900 */
[----:B------:R-:W2:Y:S04]  /*1b50*/  LDG.E.CONSTANT R23, desc[UR16][R14.64+0x4] ;  /* 0x000004100e177981 */ /* 0x000ea8000c1e9900 */
[----:B------:R-:W3:Y:S04]  /*1b60*/  LDG.E.CONSTANT R21, desc[UR16][R14.64] ;  /* 0x000000100e157981 */ /* 0x000ee8000c1e9900 */
[----:B------:R-:W4:Y:S04]  /*1b70*/  LDG.E.CONSTANT R17, desc[UR16][R26.64+0x8] ;  /* 0x000008101a117981 */ /* 0x000f28000c1e9900 */
[----:B------:R-:W4:Y:S01]  /*1b80*/  LDG.E.CONSTANT R22, desc[UR16][R14.64+0x8] ;  /* 0x000008100e167981 */ /* 0x000f22000c1e9900 */
[----:B------:R-:W-:Y:S01]  /*1b90*/  BSSY.RECONVERGENT B1, `(.L_x_66) ;  /* 0x0000013000017945 */ /* 0x000fe20003800200 */
        /* <DEDUP_REMOVED lines=14> */
.L_x_67:
[----:B------:R-:W-:Y:S01]  /*1c80*/  FMUL.FTZ R21, R22, R17 ;  /* 0x0000001116157220 */ /* 0x000fe20000410000 */
[----:B------:R-:W-:-:S03]  /*1c90*/  FMUL.FTZ R2, R17, 0.5 ;  /* 0x3f00000011027820 */ /* 0x000fc60000410000 */
[----:B------:R-:W-:-:S04]  /*1ca0*/  FFMA R0, -R21, R21, R22 ;  /* 0x0000001515007223 */ /* 0x000fc80000000116 */
[----:B------:R-:W-:-:S07]  /*1cb0*/  FFMA R21, R0, R2, R21 ;  /* 0x0000000200157223 */ /* 0x000fce0000000015 */
.L_x_68:
[----:B------:R-:W-:Y:S05]  /*1cc0*/  BSYNC.RECONVERGENT B1 ;  /* 0x0000000000017941 */ /* 0x000fea0003800200 */
.L_x_66:
        /* <DEDUP_REMOVED lines=23> */
.L_x_70:
[----:B------:R-:W-:Y:S01]  /*1e40*/  FMUL.FTZ R21, R22, R17 ;  /* 0x0000001116157220 */ /* 0x000fe20000410000 */
[----:B------:R-:W-:-:S03]  /*1e50*/  FMUL.FTZ R2, R17, 0.5 ;  /* 0x3f00000011027820 */ /* 0x000fc60000410000 */
[----:B------:R-:W-:-:S04]  /*1e60*/  FFMA R0, -R21, R21, R22 ;  /* 0x0000001515007223 */ /* 0x000fc80000000116 */
[----:B------:R-:W-:-:S07]  /*1e70*/  FFMA R21, R0, R2, R21 ;  /* 0x0000000200157223 */ /* 0x000fce0000000015 */
.L_x_71:
[----:B------:R-:W-:Y:S05]  /*1e80*/  BSYNC.RECONVERGENT B1 ;  /* 0x0000000000017941 */ /* 0x000fea0003800200 */
.L_x_69:
[----:B------:R-:W-:Y:S01]  /*1e90*/  FMNMX R21, R21, 9.999999682655225389e-21, !PT ;  /* 0x1e3ce50815157809 */ /* 0x000fe20007800000 */
[----:B------:R-:W-:-:S04]  /*1ea0*/  VIADD R16, R16, 0x2 ;  /* 0x0000000210107836 */ /* 0x000fc80000000000 */
[----:B------:R-:W-:-:S07]  /*1eb0*/  FADD R20, R20, R21 ;  /* 0x0000001514147221 */ /* 0x000fce0000000000 */
.L_x_65:
[----:B------:R-:W0:Y:S02]  /*1ec0*/  LDCU UR5, c[0x0][0x38c] ;  /* 0x00007180ff0577ac */ /* 0x000e240008000800 */
[----:B0-----:R-:W-:-:S09]  /*1ed0*/  ULOP3.LUT UP0, URZ, UR5, 0x1, URZ, 0xc0, !UPT ;  /* 0x0000000105ff7892 */ /* 0x001fd2000f80c0ff */
        /* <DEDUP_REMOVED lines=19> */
[----:B------:R-:W-:-:S05]  /*2010*/  FFMA R16, R16, R16, R17 ;  /* 0x0000001010107223 */ /* 0x000fca0000000011 */
[----:B------:R-:W-:Y:S01]  /*2020*/  IADD3 R0, PT, PT, R16, -0xd000000, RZ ;  /* 0xf300000010007810 */ /* 0x000fe20007ffe0ff */
[----:B------:R0:W1:Y:S03]  /*2030*/  MUFU.RSQ R17, R16 ;  /* 0x0000001000117308 */ /* 0x0000660000001400 */
[----:B------:R-:W-:-:S13]  /*2040*/  ISETP.GT.U32.AND P0, PT, R0, 0x727fffff, PT ;  /* 0x727fffff0000780c */ /* 0x000fda0003f04070 */
[----:B0-----:R-:W-:Y:S05]  /*2050*/  @!P0 BRA `(.L_x_73) ;  /* 0x0000000000108947 */ /* 0x001fea0003800000 */
[----:B------:R-:W-:Y:S01]  /*2060*/  IMAD.MOV.U32 R0, RZ, RZ, R16 ;  /* 0x000000ffff007224 */ /* 0x000fe200078e0010 */
[----:B------:R-:W-:-:S07]  /*2070*/  MOV R2, 0x2090 ;  /* 0x0000209000027802 */ /* 0x000fce0000000f00 */
[----:B-1----:R-:W-:Y:S05]  /*2080*/  CALL.REL.NOINC `($__internal_0_$__cuda_sm20_sqrt_rn_f32_slowpath) ;  /* 0x00000004000c7944 */ /* 0x002fea0003c00000 */
[----:B------:R-:W-:Y:S05]  /*2090*/  BRA `(.L_x_74) ;  /* 0x0000000000107947 */ /* 0x000fea0003800000 */
.L_x_73:
[----:B-1----:R-:W-:Y:S01]  /*20a0*/  FMUL.FTZ R21, R16, R17 ;  /* 0x0000001110157220 */ /* 0x002fe20000410000 */
[----:B------:R-:W-:-:S03]  /*20b0*/  FMUL.FTZ R2, R17, 0.5 ;  /* 0x3f00000011027820 */ /* 0x000fc60000410000 */
[----:B------:R-:W-:-:S04]  /*20c0*/  FFMA R0, -R21, R21, R16 ;  /* 0x0000001515007223 */ /* 0x000fc80000000110 */
[----:B------:R-:W-:-:S07]  /*20d0*/  FFMA R21, R0, R2, R21 ;  /* 0x0000000200157223 */ /* 0x000fce0000000015 */
.L_x_74:
[----:B------:R-:W-:Y:S05]  /*20e0*/  BSYNC.RECONVERGENT B1 ;  /* 0x0000000000017941 */ /* 0x000fea0003800200 */
.L_x_72:
[----:B------:R-:W-:-:S05]  /*20f0*/  FMNMX R21, R21, 9.999999682655225389e-21, !PT ;  /* 0x1e3ce50815157809 */ /* 0x000fca0007800000 */
[----:B------:R-:W-:-:S07]  /*2100*/  FADD R20, R20, R21 ;  /* 0x0000001514147221 */ /* 0x000fce0000000000 */
.L_x_64:
[----:B------:R-:W0:Y:S01]  /*2110*/  MUFU.RCP R0, R3 ;  /* 0x0000000300007308 */ /* 0x000e220000001000 */
[----:B------:R-:W-:Y:S07]  /*2120*/  BSSY.RECONVERGENT B1, `(.L_x_75) ;  /* 0x000000b000017945 */ /* 0x000fee0003800200 */
[----:B------:R-:W1:Y:S01]  /*2130*/  FCHK P0, R20, R3 ;  /* 0x0000000314007302 */ /* 0x000e620000000000 */
[----:B0-----:R-:W-:-:S04]  /*2140*/  FFMA R15, R0, -R3, 1 ;  /* 0x3f800000000f7423 */ /* 0x001fc80000000803 */
[----:B------:R-:W-:-:S04]  /*2150*/  FFMA R15, R0, R15, R0 ;  /* 0x0000000f000f7223 */ /* 0x000fc80000000000 */
[----:B------:R-:W-:-:S04]  /*2160*/  FFMA R17, R15, R20, RZ ;  /* 0x000000140f117223 */ /* 0x000fc800000000ff */
[----:B------:R-:W-:-:S04]  /*2170*/  FFMA R0, R17, -R3, R20 ;  /* 0x8000000311007223 */ /* 0x000fc80000000014 */
[----:B------:R-:W-:Y:S01]  /*2180*/  FFMA R16, R15, R0, R17 ;  /* 0x000000000f107223 */ /* 0x000fe20000000011 */
[----:B-1----:R-:W-:Y:S06]  /*2190*/  @!P0 BRA `(.L_x_76) ;  /* 0x00000000000c8947 */ /* 0x002fec0003800000 */
[----:B------:R-:W-:-:S07]  /*21a0*/  MOV R14, 0x21c0 ;  /* 0x000021c0000e7802 */ /* 0x000fce0000000f00 */
[----:B------:R-:W-:Y:S05]  /*21b0*/  CALL.REL.NOINC `($__internal_1_$__cuda_sm3x_div_rn_noftz_f32_slowpath) ;  /* 0x0000000400187944 */ /* 0x000fea0003c00000 */
[----:B------:R-:W-:-:S07]  /*21c0*/  MOV R16, R0 ;  /* 0x0000000000107202 */ /* 0x000fce0000000f00 */
.L_x_76:
[----:B------:R-:W-:Y:S05]  /*21d0*/  BSYNC.RECONVERGENT B1 ;  /* 0x0000000000017941 */ /* 0x000fea0003800200 */
.L_x_75:
[----:B------:R-:W-:Y:S01]  /*21e0*/  FSETP.GEU.AND P0, PT, R16, R7, PT ;  /* 0x000000071000720b */ /* 0x000fe20003f0e000 */
[----:B------:R-:W-:Y:S01]  /*21f0*/  BSSY.RECONVERGENT B1, `(.L_x_77) ;  /* 0x0000011000017945 */ /* 0x000fe20003800200 */
[----:B------:R-:W-:Y:S01]  /*2200*/  IMAD.MOV.U32 R14, RZ, RZ, R18 ;  /* 0x000000ffff0e7224 */ /* 0x000fe200078e0012 */
[----:B------:R-:W-:Y:S01]  /*2210*/  MOV R15, R13 ;  /* 0x0000000d000f7202 */ /* 0x000fe20000000f00 */
[----:B------:R-:W-:Y:S01]  /*2220*/  IMAD.MOV.U32 R2, RZ, RZ, R5 ;  /* 0x000000ffff027224 */ /* 0x000fe200078e0005 */
[----:B------:R-:W-:Y:S01]  /*2230*/  MOV R0, R12 ;  /* 0x0000000c00007202 */ /* 0x000fe20000000f00 */
[----:B------:R-:W-:-:S07]  /*2240*/  IMAD.MOV.U32 R7, RZ, RZ, R16 ;  /* 0x000000ffff077224 */ /* 0x000fce00078e0010 */
        /* <DEDUP_REMOVED lines=11> */
.L_x_78:
[----:B------:R-:W-:Y:S05]  /*2300*/  BSYNC.RECONVERGENT B1 ;  /* 0x0000000000017941 */ /* 0x000fea0003800200 */
.L_x_77:
[----:B------:R-:W0:Y:S01]  /*2310*/  LDCU UR5, c[0x0][0x388] ;  /* 0x00007100ff0577ac */ /* 0x000e220008000800 */
[----:B------:R-:W-:-:S04]  /*2320*/  IADD3 R5, PT, PT, R5, 0x1, RZ ;  /* 0x0000000105057810 */ /* 0x000fc80007ffe0ff */
[----:B0-----:R-:W-:-:S13]  /*2330*/  ISETP.NE.AND P0, PT, R5, UR5, PT ;  /* 0x0000000505007c0c */ /* 0x001fda000bf05270 */
[----:B------:R-:W-:Y:S05]  /*2340*/  @P0 BRA `(.L_x_79) ;  /* 0xffffffec009c0947 */ /* 0x000fea000383ffff */
[----:B------:R-:W0:Y:S01]  /*2350*/  LDC.64 R8, c[0x0][0x3a0] ;  /* 0x0000e800ff087b82 */ /* 0x000e220000000a00 */
[----:B------:R-:W1:Y:S01]  /*2360*/  LDCU UR5, c[0x0][0x360] ;  /* 0x00006c00ff0577ac */ /* 0x000e620008000800 */
[----:B------:R-:W-:Y:S01]  /*2370*/  IMAD R5, R6, 0x3, RZ ;  /* 0x0000000306057824 */ /* 0x000fe200078e02ff */
[----:B------:R-:W2:Y:S05]  /*2380*/  LDCU UR14, c[0x0][0x384] ;  /* 0x00007080ff0e77ac */ /* 0x000eaa0008000800 */
[----:B------:R-:W3:Y:S01]  /*2390*/  LDC.64 R12, c[0x0][0x3a8] ;  /* 0x0000ea00ff0c7b82 */ /* 0x000ee20000000a00 */
[----:B-1----:R-:W-:Y:S02]  /*23a0*/  VIADD R4, R4, UR5 ;  /* 0x0000000504047c36 */ /* 0x002fe40008000000 */
[----:B0-----:R-:W-:-:S03]  /*23b0*/  IMAD.WIDE R8, R5, 0x4, R8 ;  /* 0x0000000405087825 */ /* 0x001fc600078e0208 */
[----:B--2---:R-:W-:Y:S02]  /*23c0*/  ISETP.GE.AND P0, PT, R4, UR14, PT ;  /* 0x0000000e04007c0c */ /* 0x004fe4000bf06270 */
[----:B------:R0:W-:Y:S01]  /*23d0*/  STG.E desc[UR16][R8.64], R7 ;  /* 0x0000000708007986 */ /* 0x0001e2000c101910 */
[----:B---3--:R-:W-:-:S05]  /*23e0*/  IMAD.WIDE R12, R5, 0x4, R12 ;  /* 0x00000004050c7825 */ /* 0x008fca00078e020c */
[----:B------:R0:W-:Y:S04]  /*23f0*/  STG.E desc[UR16][R12.64], R2 ;  /* 0x000000020c007986 */ /* 0x0001e8000c101910 */
[----:B------:R0:W-:Y:S04]  /*2400*/  STG.E desc[UR16][R8.64+0x4], R14 ;  /* 0x0000040e08007986 */ /* 0x0001e8000c101910 */
[----:B------:R0:W-:Y:S04]  /*2410*/  STG.E desc[UR16][R12.64+0x4], R0 ;  /* 0x000004000c007986 */ /* 0x0001e8000c101910 */
[----:B------:R0:W-:Y:S04]  /*2420*/  STG.E desc[UR16][R8.64+0x8], R15 ;  /* 0x0000080f08007986 */ /* 0x0001e8000c101910 */
[----:B------:R0:W-:Y:S01]  /*2430*/  STG.E desc[UR16][R12.64+0x8], R11 ;  /* 0x0000080b0c007986 */ /* 0x0001e2000c101910 */
[----:B------:R-:W-:Y:S05]  /*2440*/  @!P0 BRA `(.L_x_80) ;  /* 0xffffffec00348947 */ /* 0x000fea000383ffff */
.L_x_49:
[----:B------:R-:W-:Y:S05]  /*2450*/  BSYNC.RECONVERGENT B0 ;  /* 0x0000000000007941 */ /* 0x000fea0003800200 */
.L_x_48:
[----:B------:R-:W2:Y:S01]  /*2460*/  LDCU UR5, c[0x0][0x370] ;  /* 0x00006e00ff0577ac */ /* 0x000ea20008000800 */
[----:B------:R-:W3:Y:S01]  /*2470*/  LDCU UR14, c[0x0][0x380] ;  /* 0x00007000ff0e77ac */ /* 0x000ee20008000800 */
[----:B--2---:R-:W-:-:S04]  /*2480*/  UIADD3 UR4, UPT, UPT, UR5, UR4, URZ ;  /* 0x0000000405047290 */ /* 0x004fc8000fffe0ff */
[----:B---3--:R-:W-:-:S09]  /*2490*/  UISETP.GE.AND UP0, UPT, UR4, UR14, UPT ;  /* 0x0000000e0400728c */ /* 0x008fd2000bf06270 */
[----:B------:R-:W-:Y:S05]  /*24a0*/  BRA.U !UP0, `(.L_x_81) ;  /* 0xffffffed08087547 */ /* 0x000fea000b83ffff */
[----:B------:R-:W-:Y:S05]  /*24b0*/  EXIT ;  /* 0x000000000000794d */ /* 0x000fea0003800000 */
        .weak           $__internal_0_$__cuda_sm20_sqrt_rn_f32_slowpath
        .type           $__internal_0_$__cuda_sm20_sqrt_rn_f32_slowpath,@function
        .size           $__internal_0_$__cuda_sm20_sqrt_rn_f32_slowpath,($__internal_1_$__cuda_sm3x_div_rn_noftz_f32_slowpath - $__internal_0_$__cuda_sm20_sqrt_rn_f32_slowpath)
$__internal_0_$__cuda_sm20_sqrt_rn_f32_slowpath:
[----:B------:R-:W-:-:S13]  /*24c0*/  LOP3.LUT P0, RZ, R0, 0x7fffffff, RZ, 0xc0, !PT ;  /* 0x7fffffff00ff7812 */ /* 0x000fda000780c0ff */
[----:B------:R-:W-:Y:S01]  /*24d0*/  @!P0 MOV R21, R0 ;  /* 0x0000000000158202 */ /* 0x000fe20000000f00 */
[----:B------:R-:W-:Y:S06]  /*24e0*/  @!P0 BRA `(.L_x_82) ;  /* 0x0000000000408947 */ /* 0x000fec0003800000 */
[----:B------:R-:W-:-:S13]  /*24f0*/  FSETP.GEU.FTZ.AND P0, PT, R0, RZ, PT ;  /* 0x000000ff0000720b */ /* 0x000fda0003f1e000 */
[----:B------:R-:W-:Y:S01]  /*2500*/  @!P0 IMAD.MOV.U32 R21, RZ, RZ, 0x7fffffff ;  /* 0x7fffffffff158424 */ /* 0x000fe200078e00ff */
[----:B------:R-:W-:Y:S06]  /*2510*/  @!P0 BRA `(.L_x_82) ;  /* 0x0000000000348947 */ /* 0x000fec0003800000 */
[----:B------:R-:W-:-:S13]  /*2520*/  FSETP.GTU.FTZ.AND P0, PT, |R0|, +INF , PT ;  /* 0x7f8000000000780b */ /* 0x000fda0003f1c200 */
[----:B------:R-:W-:Y:S01]  /*2530*/  @P0 FADD.FTZ R21, R0, 1 ;  /* 0x3f80000000150421 */ /* 0x000fe20000010000 */
[----:B------:R-:W-:Y:S06]  /*2540*/  @P0 BRA `(.L_x_82) ;  /* 0x0000000000280947 */ /* 0x000fec0003800000 */
[----:B------:R-:W-:-:S13]  /*2550*/  FSETP.NEU.FTZ.AND P0, PT, |R0|, +INF , PT ;  /* 0x7f8000000000780b */ /* 0x000fda0003f1d200 */
[----:B------:R-:W-:-:S04]  /*2560*/  @P0 FFMA R24, R0, 1.84467440737095516160e+19, RZ ;  /* 0x5f80000000180823 */ /* 0x000fc800000000ff */
[----:B------:R-:W0:Y:S02]  /*2570*/  @P0 MUFU.RSQ R22, R24 ;  /* 0x0000001800160308 */ /* 0x000e240000001400 */
[----:B0-----:R-:W-:Y:S01]  /*2580*/  @P0 FMUL.FTZ R21, R24, R22 ;  /* 0x0000001618150220 */ /* 0x001fe20000410000 */
[----:B------:R-:W-:-:S03]  /*2590*/  @P0 FMUL.FTZ R22, R22, 0.5 ;  /* 0x3f00000016160820 */ /* 0x000fc60000410000 */
[----:B------:R-:W-:-:S04]  /*25a0*/  @P0 FADD.FTZ R23, -R21, -RZ ;  /* 0x800000ff15170221 */ /* 0x000fc80000010100 */
[----:B------:R-:W-:-:S04]  /*25b0*/  @P0 FFMA R28, R21, R23, R24 ;  /* 0x00000017151c0223 */ /* 0x000fc80000000018 */
[----:B------:R-:W-:Y:S01]  /*25c0*/  @P0 FFMA R22, R28, R22, R21 ;  /* 0x000000161c160223 */ /* 0x000fe20000000015 */
[----:B------:R-:W-:-:S03]  /*25d0*/  @!P0 MOV R21, R0 ;  /* 0x0000000000158202 */ /* 0x000fc60000000f00 */
[----:B------:R-:W-:-:S07]  /*25e0*/  @P0 FMUL.FTZ R21, R22, 2.3283064365386962891e-10 ;  /* 0x2f80000016150820 */ /* 0x000fce0000410000 */
.L_x_82:
[----:B------:R-:W-:Y:S01]  /*25f0*/  MOV R22, R2 ;  /* 0x0000000200167202 */ /* 0x000fe20000000f00 */
[----:B------:R-:W-:-:S04]  /*2600*/  IMAD.MOV.U32 R23, RZ, RZ, 0x0 ;  /* 0x00000000ff177424 */ /* 0x000fc800078e00ff */
[----:B------:R-:W-:Y:S05]  /*2610*/  RET.REL.NODEC R22 `(_Z13threennKerneliiiiPKfS0_PfPi) ;  /* 0xffffffd816787950 */ /* 0x000fea0003c3ffff */
        .weak           $__internal_1_$__cuda_sm3x_div_rn_noftz_f32_slowpath
        .type           $__internal_1_$__cuda_sm3x_div_rn_noftz_f32_slowpath,@function
        .size           $__internal_1_$__cuda_sm3x_div_rn_noftz_f32_slowpath,(.L_x_96 - $__internal_1_$__cuda_sm3x_div_rn_noftz_f32_slowpath)
$__internal_1_$__cuda_sm3x_div_rn_noftz_f32_slowpath:
[--C-:B------:R-:W-:Y:S01]  /*2620*/  SHF.R.U32.HI R15, RZ, 0x17, R3.reuse ;  /* 0x00000017ff0f7819 */ /* 0x100fe20000011603 */
[----:B------:R-:W-:Y:S01]  /*2630*/  BSSY.RECONVERGENT B2, `(.L_x_83) ;  /* 0x0000063000027945 */ /* 0x000fe20003800200 */
[----:B------:R-:W-:Y:S01]  /*2640*/  SHF.R.U32.HI R0, RZ, 0x17, R20 ;  /* 0x00000017ff007819 */ /* 0x000fe20000011614 */
[----:B------:R-:W-:Y:S01]  /*2650*/  IMAD.MOV.U32 R17, RZ, RZ, R3 ;  /* 0x000000ffff117224 */ /* 0x000fe200078e0003 */
[----:B------:R-:W-:Y:S02]  /*2660*/  LOP3.LUT R15, R15, 0xff, RZ, 0xc0, !PT ;  /* 0x000000ff0f0f7812 */ /* 0x000fe400078ec0ff */
[----:B------:R-:W-:Y:S02]  /*2670*/  LOP3.LUT R21, R0, 0xff, RZ, 0xc0, !PT ;  /* 0x000000ff00157812 */ /* 0x000fe400078ec0ff */
[----:B------:R-:W-:Y:S02]  /*2680*/  IADD3 R19, PT, PT, R15, -0x1, RZ ;  /* 0xffffffff0f137810 */ /* 0x000fe40007ffe0ff */
[----:B------:R-:W-:-:S02]  /*2690*/  IADD3 R0, PT, PT, R21, -0x1, RZ ;  /* 0xffffffff15007810 */ /* 0x000fc40007ffe0ff */
[----:B------:R-:W-:-:S04]  /*26a0*/  ISETP.GT.U32.AND P0, PT, R19, 0xfd, PT ;  /* 0x000000fd1300780c */ /* 0x000fc80003f04070 */
[----:B------:R-:W-:-:S13]  /*26b0*/  ISETP.GT.U32.OR P0, PT, R0, 0xfd, P0 ;  /* 0x000000fd0000780c */ /* 0x000fda0000704470 */
[----:B------:R-:W-:Y:S01]  /*26c0*/  @!P0 MOV R16, RZ ;  /* 0x000000ff00108202 */ /* 0x000fe20000000f00 */
[----:B------:R-:W-:Y:S06]  /*26d0*/  @!P0 BRA `(.L_x_84) ;  /* 0x00000000005c8947 */ /* 0x000fec0003800000 */
[----:B------:R-:W-:Y:S02]  /*26e0*/  FSETP.GTU.FTZ.AND P0, PT, |R20|, +INF , PT ;  /* 0x7f8000001400780b */ /* 0x000fe40003f1c200 */
[----:B------:R-:W-:-:S04]  /*26f0*/  FSETP.GTU.FTZ.AND P1, PT, |R3|, +INF , PT ;  /* 0x7f8000000300780b */ /* 0x000fc80003f3c200 */
[----:B------:R-:W-:-:S13]  /*2700*/  PLOP3.LUT P0, PT, P0, P1, PT, 0xf8, 0x8f ;  /* 0x00000000008f781c */ /* 0x000fda0000703f70 */
[----:B------:R-:W-:Y:S05]  /*2710*/  @P0 BRA `(.L_x_85) ;  /* 0x00000004004c0947 */ /* 0x000fea0003800000 */
[----:B------:R-:W-:-:S13]  /*2720*/  LOP3.LUT P0, RZ, R17, 0x7fffffff, R20, 0xc8, !PT ;  /* 0x7fffffff11ff7812 */ /* 0x000fda000780c814 */
[----:B------:R-:W-:Y:S05]  /*2730*/  @!P0 BRA `(.L_x_86) ;  /* 0x00000004003c8947 */ /* 0x000fea0003800000 */
[C---:B------:R-:W-:Y:S02]  /*2740*/  FSETP.NEU.FTZ.AND P2, PT, |R20|.reuse, +INF , PT ;  /* 0x7f8000001400780b */ /* 0x040fe40003f5d200 */
[----:B------:R-:W-:Y:S02]  /*2750*/  FSETP.NEU.FTZ.AND P1, PT, |R3|, +INF , PT ;  /* 0x7f8000000300780b */ /* 0x000fe40003f3d200 */
[----:B------:R-:W-:-:S11]  /*2760*/  FSETP.NEU.FTZ.AND P0, PT, |R20|, +INF , PT ;  /* 0x7f8000001400780b */ /* 0x000fd60003f1d200 */
[----:B------:R-:W-:Y:S05]  /*2770*/  @!P1 BRA !P2, `(.L_x_86) ;  /* 0x00000004002c9947 */ /* 0x000fea0005000000 */
[----:B------:R-:W-:-:S04]  /*2780*/  LOP3.LUT P2, RZ, R20, 0x7fffffff, RZ, 0xc0, !PT ;  /* 0x7fffffff14ff7812 */ /* 0x000fc8000784c0ff */
[----:B------:R-:W-:-:S13]  /*2790*/  PLOP3.LUT P1, PT, P1, P2, PT, 0x2f, 0xf2 ;  /* 0x0000000000f2781c */ /* 0x000fda0000f24577 */
[----:B------:R-:W-:Y:S05]  /*27a0*/  @P1 BRA `(.L_x_87) ;  /* 0x0000000400181947 */ /* 0x000fea0003800000 */
[----:B------:R-:W-:-:S04]  /*27b0*/  LOP3.LUT P1, RZ, R17, 0x7fffffff, RZ, 0xc0, !PT ;  /* 0x7fffffff11ff7812 */ /* 0x000fc8000782c0ff */
[----:B------:R-:W-:-:S13]  /*27c0*/  PLOP3.LUT P0, PT, P0, P1, PT, 0x2f, 0xf2 ;  /* 0x0000000000f2781c */ /* 0x000fda0000702577 */
[----:B------:R-:W-:Y:S05]  /*27d0*/  @P0 BRA `(.L_x_88) ;  /* 0x0000000400000947 */ /* 0x000fea0003800000 */
[----:B------:R-:W-:Y:S02]  /*27e0*/  ISETP.GE.AND P0, PT, R0, RZ, PT ;  /* 0x000000ff0000720c */ /* 0x000fe40003f06270 */
[----:B------:R-:W-:-:S11]  /*27f0*/  ISETP.GE.AND P1, PT, R19, RZ, PT ;  /* 0x000000ff1300720c */ /* 0x000fd60003f26270 */
[----:B------:R-:W-:Y:S01]  /*2800*/  @P0 MOV R16, RZ ;  /* 0x000000ff00100202 */ /* 0x000fe20000000f00 */
[----:B------:R-:W-:Y:S02]  /*2810*/  @!P0 IMAD.MOV.U32 R16, RZ, RZ, -0x40 ;  /* 0xffffffc0ff108424 */ /* 0x000fe400078e00ff */
[----:B------:R-:W-:Y:S01]  /*2820*/  @!P0 FFMA R20, R20, 1.84467440737095516160e+19, RZ ;  /* 0x5f80000014148823 */ /* 0x000fe200000000ff */
[----:B------:R-:W-:Y:S02]  /*2830*/  @!P1 FFMA R17, R3, 1.84467440737095516160e+19, RZ ;  /* 0x5f80000003119823 */ /* 0x000fe400000000ff */
[----:B------:R-:W-:-:S07]  /*2840*/  @!P1 IADD3 R16, PT, PT, R16, 0x40, RZ ;  /* 0x0000004010109810 */ /* 0x000fce0007ffe0ff */
.L_x_84:
[----:B------:R-:W-:Y:S01]  /*2850*/  LEA R0, R15, 0xc0800000, 0x17 ;  /* 0xc08000000f007811 */ /* 0x000fe200078eb8ff */
[----:B------:R-:W-:Y:S01]  /*2860*/  VIADD R21, R21, 0xffffff81 ;  /* 0xffffff8115157836 */ /* 0x000fe20000000000 */
[----:B------:R-:W-:Y:S02]  /*2870*/  BSSY.RECONVERGENT B3, `(.L_x_89) ;  /* 0x0000035000037945 */ /* 0x000fe40003800200 */
[----:B------:R-:W-:Y:S01]  /*2880*/  IADD3 R22, PT, PT, -R0, R17, RZ ;  /* 0x0000001100167210 */ /* 0x000fe20007ffe1ff */
[C---:B------:R-:W-:Y:S01]  /*2890*/  IMAD R0, R21.reuse, -0x800000, R20 ;  /* 0xff80000015007824 */ /* 0x040fe200078e0214 */
[----:B------:R-:W-:Y:S02]  /*28a0*/  IADD3 R21, PT, PT, R21, 0x7f, -R15 ;  /* 0x0000007f15157810 */ /* 0x000fe40007ffe80f */
[----:B------:R-:W0:Y:S01]  /*28b0*/  MUFU.RCP R17, R22 ;  /* 0x0000001600117308 */ /* 0x000e220000001000 */
[----:B------:R-:W-:Y:S01]  /*28c0*/  FADD.FTZ R19, -R22, -RZ ;  /* 0x800000ff16137221 */ /* 0x000fe20000010100 */
[----:B------:R-:W-:-:S03]  /*28d0*/  IADD3 R21, PT, PT, R21, R16, RZ ;  /* 0x0000001015157210 */ /* 0x000fc60007ffe0ff */
[----:B0-----:R-:W-:-:S04]  /*28e0*/  FFMA R24, R17, R19, 1 ;  /* 0x3f80000011187423 */ /* 0x001fc80000000013 */
[----:B------:R-:W-:-:S04]  /*28f0*/  FFMA R17, R17, R24, R17 ;  /* 0x0000001811117223 */ /* 0x000fc80000000011 */
[----:B------:R-:W-:-:S04]  /*2900*/  FFMA R20, R0, R17, RZ ;  /* 0x0000001100147223 */ /* 0x000fc800000000ff */
[----:B------:R-:W-:-:S04]  /*2910*/  FFMA R23, R19, R20, R0 ;  /* 0x0000001413177223 */ /* 0x000fc80000000000 */
[----:B------:R-:W-:-:S04]  /*2920*/  FFMA R20, R17, R23, R20 ;  /* 0x0000001711147223 */ /* 0x000fc80000000014 */
[----:B------:R-:W-:-:S04]  /*2930*/  FFMA R19, R19, R20, R0 ;  /* 0x0000001413137223 */ /* 0x000fc80000000000 */
[----:B------:R-:W-:-:S05]  /*2940*/  FFMA R0, R17, R19, R20 ;  /* 0x0000001311007223 */ /* 0x000fca0000000014 */
[----:B------:R-:W-:-:S04]  /*2950*/  SHF.R.U32.HI R15, RZ, 0x17, R0 ;  /* 0x00000017ff0f7819 */ /* 0x000fc80000011600 */
[----:B------:R-:W-:-:S04]  /*2960*/  LOP3.LUT R15, R15, 0xff, RZ, 0xc0, !PT ;  /* 0x000000ff0f0f7812 */ /* 0x000fc800078ec0ff */
[----:B------:R-:W-:-:S05]  /*2970*/  IADD3 R22, PT, PT, R15, R21, RZ ;  /* 0x000000150f167210 */ /* 0x000fca0007ffe0ff */
[----:B------:R-:W-:-:S05]  /*2980*/  VIADD R15, R22, 0xffffffff ;  /* 0xffffffff160f7836 */ /* 0x000fca0000000000 */
[----:B------:R-:W-:-:S13]  /*2990*/  ISETP.GE.U32.AND P0, PT, R15, 0xfe, PT ;  /* 0x000000fe0f00780c */ /* 0x000fda0003f06070 */
[----:B------:R-:W-:Y:S05]  /*29a0*/  @!P0 BRA `(.L_x_90) ;  /* 0x0000000000808947 */ /* 0x000fea0003800000 */
[----:B------:R-:W-:-:S13]  /*29b0*/  ISETP.GT.AND P0, PT, R22, 0xfe, PT ;  /* 0x000000fe1600780c */ /* 0x000fda0003f04270 */
[----:B------:R-:W-:Y:S05]  /*29c0*/  @P0 BRA `(.L_x_91) ;  /* 0x00000000006c0947 */ /* 0x000fea0003800000 */
[----:B------:R-:W-:-:S13]  /*29d0*/  ISETP.GE.AND P0, PT, R22, 0x1, PT ;  /* 0x000000011600780c */ /* 0x000fda0003f06270 */
[----:B------:R-:W-:Y:S05]  /*29e0*/  @P0 BRA `(.L_x_92) ;  /* 0x0000000000740947 */ /* 0x000fea0003800000 */
[----:B------:R-:W-:Y:S02]  /*29f0*/  ISETP.GE.AND P0, PT, R22, -0x18, PT ;  /* 0xffffffe81600780c */ /* 0x000fe40003f06270 */
[----:B------:R-:W-:-:S11]  /*2a00*/  LOP3.LUT R0, R0, 0x80000000, RZ, 0xc0, !PT ;  /* 0x8000000000007812 */ /* 0x000fd600078ec0ff */
[----:B------:R-:W-:Y:S05]  /*2a10*/  @!P0 BRA `(.L_x_92) ;  /* 0x0000000000688947 */ /* 0x000fea0003800000 */
[-CC-:B------:R-:W-:Y:S01]  /*2a20*/  FFMA.RZ R15, R17, R19.reuse, R20.reuse ;  /* 0x00000013110f7223 */ /* 0x180fe2000000c014 */
[C---:B------:R-:W-:Y:S02]  /*2a30*/  ISETP.NE.AND P2, PT, R22.reuse, RZ, PT ;  /* 0x000000ff1600720c */ /* 0x040fe40003f45270 */
[C---:B------:R-:W-:Y:S02]  /*2a40*/  ISETP.NE.AND P1, PT, R22.reuse, RZ, PT ;  /* 0x000000ff1600720c */ /* 0x040fe40003f25270 */
[----:B------:R-:W-:Y:S01]  /*2a50*/  LOP3.LUT R16, R15, 0x7fffff, RZ, 0xc0, !PT ;  /* 0x007fffff0f107812 */ /* 0x000fe200078ec0ff */
[CCC-:B------:R-:W-:Y:S01]  /*2a60*/  FFMA.RP R15, R17.reuse, R19.reuse, R20.reuse ;  /* 0x00000013110f7223 */ /* 0x1c0fe20000008014 */
[----:B------:R-:W-:Y:S01]  /*2a70*/  FFMA.RM R20, R17, R19, R20 ;  /* 0x0000001311147223 */ /* 0x000fe20000004014 */
[----:B------:R-:W-:Y:S02]  /*2a80*/  IADD3 R17, PT, PT, R22, 0x20, RZ ;  /* 0x0000002016117810 */ /* 0x000fe40007ffe0ff */
[----:B------:R-:W-:-:S02]  /*2a90*/  LOP3.LUT R16, R16, 0x800000, RZ, 0xfc, !PT ;  /* 0x0080000010107812 */ /* 0x000fc400078efcff */
[----:B------:R-:W-:Y:S02]  /*2aa0*/  IADD3 R19, PT, PT, -R22, RZ, RZ ;  /* 0x000000ff16137210 */ /* 0x000fe40007ffe1ff */
[----:B------:R-:W-:Y:S02]  /*2ab0*/  SHF.L.U32 R17, R16, R17, RZ ;  /* 0x0000001110117219 */ /* 0x000fe400000006ff */
[----:B------:R-:W-:Y:S02]  /*2ac0*/  FSETP.NEU.FTZ.AND P0, PT, R15, R20, PT ;  /* 0x000000140f00720b */ /* 0x000fe40003f1d000 */
[----:B------:R-:W-:Y:S02]  /*2ad0*/  SEL R15, R19, RZ, P2 ;  /* 0x000000ff130f7207 */ /* 0x000fe40001000000 */
[----:B------:R-:W-:Y:S02]  /*2ae0*/  ISETP.NE.AND P1, PT, R17, RZ, P1 ;  /* 0x000000ff1100720c */ /* 0x000fe40000f25270 */
[----:B------:R-:W-:-:S02]  /*2af0*/  SHF.R.U32.HI R15, RZ, R15, R16 ;  /* 0x0000000fff0f7219 */ /* 0x000fc40000011610 */
[----:B------:R-:W-:Y:S02]  /*2b00*/  PLOP3.LUT P0, PT, P0, P1, PT, 0xf8, 0x8f ;  /* 0x00000000008f781c */ /* 0x000fe40000703f70 */
[----:B------:R-:W-:Y:S02]  /*2b10*/  SHF.R.U32.HI R17, RZ, 0x1, R15 ;  /* 0x00000001ff117819 */ /* 0x000fe4000001160f */
[----:B------:R-:W-:-:S04]  /*2b20*/  SEL R16, RZ, 0x1, !P0 ;  /* 0x00000001ff107807 */ /* 0x000fc80004000000 */
[----:B------:R-:W-:-:S04]  /*2b30*/  LOP3.LUT R16, R16, 0x1, R17, 0xf8, !PT ;  /* 0x0000000110107812 */ /* 0x000fc800078ef811 */
[----:B------:R-:W-:-:S05]  /*2b40*/  LOP3.LUT R16, R16, R15, RZ, 0xc0, !PT ;  /* 0x0000000f10107212 */ /* 0x000fca00078ec0ff */
[----:B------:R-:W-:-:S05]  /*2b50*/  IMAD.IADD R17, R17, 0x1, R16 ;  /* 0x0000000111117824 */ /* 0x000fca00078e0210 */
[----:B------:R-:W-:Y:S01]  /*2b60*/  LOP3.LUT R0, R17, R0, RZ, 0xfc, !PT ;  /* 0x0000000011007212 */ /* 0x000fe200078efcff */
[----:B------:R-:W-:Y:S06]  /*2b70*/  BRA `(.L_x_92) ;  /* 0x0000000000107947 */ /* 0x000fec0003800000 */
.L_x_91:
[----:B------:R-:W-:-:S04]  /*2b80*/  LOP3.LUT R0, R0, 0x80000000, RZ, 0xc0, !PT ;  /* 0x8000000000007812 */ /* 0x000fc800078ec0ff */
[----:B------:R-:W-:Y:S01]  /*2b90*/  LOP3.LUT R0, R0, 0x7f800000, RZ, 0xfc, !PT ;  /* 0x7f80000000007812 */ /* 0x000fe200078efcff */
[----:B------:R-:W-:Y:S06]  /*2ba0*/  BRA `(.L_x_92) ;  /* 0x0000000000047947 */ /* 0x000fec0003800000 */
.L_x_90:
[----:B------:R-:W-:-:S07]  /*2bb0*/  LEA R0, R21, R0, 0x17 ;  /* 0x0000000015007211 */ /* 0x000fce00078eb8ff */
.L_x_92:
[----:B------:R-:W-:Y:S05]  /*2bc0*/  BSYNC.RECONVERGENT B3 ;  /* 0x0000000000037941 */ /* 0x000fea0003800200 */
.L_x_89:
[----:B------:R-:W-:Y:S05]  /*2bd0*/  BRA `(.L_x_93) ;  /* 0x0000000000207947 */ /* 0x000fea0003800000 */
.L_x_88:
[----:B------:R-:W-:-:S04]  /*2be0*/  LOP3.LUT R0, R17, 0x80000000, R20, 0x48, !PT ;  /* 0x8000000011007812 */ /* 0x000fc800078e4814 */
[----:B------:R-:W-:Y:S01]  /*2bf0*/  LOP3.LUT R0, R0, 0x7f800000, RZ, 0xfc, !PT ;  /* 0x7f80000000007812 */ /* 0x000fe200078efcff */
[----:B------:R-:W-:Y:S06]  /*2c00*/  BRA `(.L_x_93) ;  /* 0x0000000000147947 */ /* 0x000fec0003800000 */
.L_x_87:
[----:B------:R-:W-:Y:S01]  /*2c10*/  LOP3.LUT R0, R17, 0x80000000, R20, 0x48, !PT ;  /* 0x8000000011007812 */ /* 0x000fe200078e4814 */
[----:B------:R-:W-:Y:S06]  /*2c20*/  BRA `(.L_x_93) ;  /* 0x00000000000c7947 */ /* 0x000fec0003800000 */
.L_x_86:
[----:B------:R-:W0:Y:S01]  /*2c30*/  MUFU.RSQ R0, -QNAN ;  /* 0xffc0000000007908 */ /* 0x000e220000001400 */
[----:B------:R-:W-:Y:S05]  /*2c40*/  BRA `(.L_x_93) ;  /* 0x0000000000047947 */ /* 0x000fea0003800000 */
.L_x_85:
[----:B------:R-:W-:-:S07]  /*2c50*/  FADD.FTZ R0, R20, R3 ;  /* 0x0000000314007221 */ /* 0x000fce0000010000 */
.L_x_93:
[----:B------:R-:W-:Y:S05]  /*2c60*/  BSYNC.RECONVERGENT B2 ;  /* 0x0000000000027941 */ /* 0x000fea0003800200 */
.L_x_83:
[----:B------:R-:W-:-:S04]  /*2c70*/  HFMA2 R15, -RZ, RZ, 0, 0 ;  /* 0x00000000ff0f7431 */ /* 0x000fc800000001ff */
[----:B0-----:R-:W-:Y:S05]  /*2c80*/  RET.REL.NODEC R14 `(_Z13threennKerneliiiiPKfS0_PfPi) ;  /* 0xffffffd00edc7950 */ /* 0x001fea0003c3ffff */
.L_x_94:
        /* <DEDUP_REMOVED lines=15> */
.L_x_96:


//--------------------- .nv.shared.reserved.0     --------------------------
	.section	.nv.shared.reserved.0,"aw",@nobits
	.weak		__nv_reservedSMEM_offset_0_alias
	.size		__nv_reservedSMEM_offset_0_alias, 0, 64
	.other		__nv_reservedSMEM_offset_0_alias,@"STO_CUDA_RESERVED_SHARED STV_DEFAULT"
__nv_reservedSMEM_offset_0_alias:
	.zero		0
	.zero		64


//--------------------- .nv.constant0._Z26threeinterpolategradKerneliiiiiPKfPKiS0_Pf --------------------------
	.section	.nv.constant0._Z26threeinterpolategradKerneliiiiiPKfPKiS0_Pf,"a",@progbits
	.sectionflags	@""
	.align	4
.nv.constant0._Z26threeinterpolategradKerneliiiiiPKfPKiS0_Pf:
	.zero		952


//--------------------- .nv.constant0._Z22threeinterpolateKerneliiiiiPKfPKiS0_Pf --------------------------
	.section	.nv.constant0._Z22threeinterpolateKerneliiiiiPKfPKiS0_Pf,"a",@progbits
	.sectionflags	@""
	.align	4
.nv.constant0._Z22threeinterpolateKerneliiiiiPKfPKiS0_Pf:
	.zero		952


//--------------------- .nv.constant0._Z13threennKerneliiiiPKfS0_PfPi --------------------------
	.section	.nv.constant0._Z13threennKerneliiiiPKfS0_PfPi,"a",@progbits
	.sectionflags	@""
	.align	4
.nv.constant0._Z13threennKerneliiiiPKfS0_PfPi:
	.zero		944


//--------------------- SYMBOLS --------------------------

	.type		.nv.reservedSmem.offset0,@object
	.size		.nv.reservedSmem.offset0,0x4
